	.target	sm_90a

	.elftype	@"ET_EXEC"


//--------------------- .note.nv.tkinfo           --------------------------
	.section	.note.nv.tkinfo,"",@"SHT_NOTE"
	.sectionflags	@"SHF_NOTE_NV_TKINFO"
	.tkinfo
        /*0018*/ 	.word	0x00000002
        /*0030*/ 	.string	""
        /*0030*/ 	.string	"ptxas"
        /*0030*/ 	.string	"Cuda compilation tools, release 13.0, V13.0.88"
        /*0030*/ 	.string	"Build cuda_13.0.r13.0/compiler.36424714_0"
        /*0030*/ 	.string	"-arch sm_90a -m 64 "



//--------------------- .note.nv.cuinfo           --------------------------
	.section	.note.nv.cuinfo,"",@"SHT_NOTE"
	.sectionflags	@"SHF_NOTE_NV_CUINFO"
        /*0018*/ 	.short	0x0002
        /*001a*/ 	.short	0x005a
        /*001c*/ 	.short	0x0082
	.zero		2


//--------------------- .nv.info                  --------------------------
	.section	.nv.info,"",@"SHT_CUDA_INFO"
	.align	4


	//----- nvinfo : EIATTR_REGCOUNT
	.align		4
        /*0000*/ 	.byte	0x04, 0x2f
        /*0002*/ 	.short	(.L_12 - .L_11)
	.align		4
.L_11:
        /*0004*/ 	.word	index@(_ZN7cutlass13device_kernelINS_4gemm6kernel13GemmUniversalIN4cute5tupleIJiiiiEEENS1_10collective13CollectiveMmaINS1_37MainloopSm90TmaGmmaWarpSpecializedFP8ILi5ENS5_IJNS4_1CILi1EEESB_SB_EEENS1_32KernelTmaWarpSpecializedPingpongEEENS5_IJNSA_ILi64EEENSA_ILi96EEENSA_ILi256EEEEEENS_12float_e4m3_tENS5_IJlSB_lEEESJ_SK_NS4_8TiledMMAINS4_8MMA_AtomIJNS4_4SM904GMMA30MMA_64x96x32_F32E4M3E4M3_SS_TNILNSO_7ScaleInE1ELSQ_1EEEEEENS4_6LayoutISC_NS5_IJNSA_ILi0EEESU_SU_EEEEENS5_IJNS4_10UnderscoreESX_SX_EEEEENS4_13SM90_TMA_LOADENS4_14ComposedLayoutINS4_7SwizzleILi3ELi4ELi3EEENS4_18smem_ptr_flag_bitsILi8EEENST_INS5_IJNSA_ILi8EEENSA_ILi128EEEEEENS5_IJS17_SB_EEEEEEEvNS4_8identityES10_S1B_vS1C_EENS_8epilogue10collective6detail29Sm90TmaWarpSpecializedAdapterINS1F_15DefaultEpilogueISJ_SK_SK_NS1E_6thread17LinearCombinationISJ_Li1EffLNS1J_9ScaleType4KindE0ELNS_15FloatRoundStyleE2ESJ_EENS1_15EpilogueDefaultEEEEEvvEEEEvNT_6ParamsE)
        /*0008*/ 	.word	0x000000a8


	//----- nvinfo : EIATTR_FRAME_SIZE
	.align		4
.L_12:
        /*000c*/ 	.byte	0x04, 0x11
        /*000e*/ 	.short	(.L_14 - .L_13)
	.align		4
.L_13:
        /*0010*/ 	.word	index@(_ZN7cutlass13device_kernelINS_4gemm6kernel13GemmUniversalIN4cute5tupleIJiiiiEEENS1_10collective13CollectiveMmaINS1_37MainloopSm90TmaGmmaWarpSpecializedFP8ILi5ENS5_IJNS4_1CILi1EEESB_SB_EEENS1_32KernelTmaWarpSpecializedPingpongEEENS5_IJNSA_ILi64EEENSA_ILi96EEENSA_ILi256EEEEEENS_12float_e4m3_tENS5_IJlSB_lEEESJ_SK_NS4_8TiledMMAINS4_8MMA_AtomIJNS4_4SM904GMMA30MMA_64x96x32_F32E4M3E4M3_SS_TNILNSO_7ScaleInE1ELSQ_1EEEEEENS4_6LayoutISC_NS5_IJNSA_ILi0EEESU_SU_EEEEENS5_IJNS4_10UnderscoreESX_SX_EEEEENS4_13SM90_TMA_LOADENS4_14ComposedLayoutINS4_7SwizzleILi3ELi4ELi3EEENS4_18smem_ptr_flag_bitsILi8EEENST_INS5_IJNSA_ILi8EEENSA_ILi128EEEEEENS5_IJS17_SB_EEEEEEEvNS4_8identityES10_S1B_vS1C_EENS_8epilogue10collective6detail29Sm90TmaWarpSpecializedAdapterINS1F_15DefaultEpilogueISJ_SK_SK_NS1E_6thread17LinearCombinationISJ_Li1EffLNS1J_9ScaleType4KindE0ELNS_15FloatRoundStyleE2ESJ_EENS1_15EpilogueDefaultEEEEEvvEEEEvNT_6ParamsE)
        /*0014*/ 	.word	0x00000000


	//----- nvinfo : EIATTR_MIN_STACK_SIZE
	.align		4
.L_14:
        /*0018*/ 	.byte	0x04, 0x12
        /*001a*/ 	.short	(.L_16 - .L_15)
	.align		4
.L_15:
        /*001c*/ 	.word	index@(_ZN7cutlass13device_kernelINS_4gemm6kernel13GemmUniversalIN4cute5tupleIJiiiiEEENS1_10collective13CollectiveMmaINS1_37MainloopSm90TmaGmmaWarpSpecializedFP8ILi5ENS5_IJNS4_1CILi1EEESB_SB_EEENS1_32KernelTmaWarpSpecializedPingpongEEENS5_IJNSA_ILi64EEENSA_ILi96EEENSA_ILi256EEEEEENS_12float_e4m3_tENS5_IJlSB_lEEESJ_SK_NS4_8TiledMMAINS4_8MMA_AtomIJNS4_4SM904GMMA30MMA_64x96x32_F32E4M3E4M3_SS_TNILNSO_7ScaleInE1ELSQ_1EEEEEENS4_6LayoutISC_NS5_IJNSA_ILi0EEESU_SU_EEEEENS5_IJNS4_10UnderscoreESX_SX_EEEEENS4_13SM90_TMA_LOADENS4_14ComposedLayoutINS4_7SwizzleILi3ELi4ELi3EEENS4_18smem_ptr_flag_bitsILi8EEENST_INS5_IJNSA_ILi8EEENSA_ILi128EEEEEENS5_IJS17_SB_EEEEEEEvNS4_8identityES10_S1B_vS1C_EENS_8epilogue10collective6detail29Sm90TmaWarpSpecializedAdapterINS1F_15DefaultEpilogueISJ_SK_SK_NS1E_6thread17LinearCombinationISJ_Li1EffLNS1J_9ScaleType4KindE0ELNS_15FloatRoundStyleE2ESJ_EENS1_15EpilogueDefaultEEEEEvvEEEEvNT_6ParamsE)
        /*0020*/ 	.word	0x00000000
.L_16:


//--------------------- .nv.compat                --------------------------
	.section	.nv.compat,"",@"SHT_CUDA_COMPAT_INFO"
	.align	4
        /*0000*/ 	.byte	0x02, 0x09, 0x01, 0x00, 0x02, 0x02, 0x04, 0x00, 0x02, 0x05, 0x05, 0x00, 0x03, 0x07, 0x01, 0x01
        /*0010*/ 	.byte	0x02, 0x03, 0x01, 0x00, 0x02, 0x06, 0x01, 0x00, 0x04, 0x0b, 0x08, 0x00, 0x00, 0x00, 0x00, 0x00
        /*0020*/ 	.byte	0x00, 0x00, 0x00, 0x00


//--------------------- .nv.info._ZN7cutlass13device_kernelINS_4gemm6kernel13GemmUniversalIN4cute5tupleIJiiiiEEENS1_10collective13CollectiveMmaINS1_37MainloopSm90TmaGmmaWarpSpecializedFP8ILi5ENS5_IJNS4_1CILi1EEESB_SB_EEENS1_32KernelTmaWarpSpecializedPingpongEEENS5_IJNSA_ILi64EEENSA_ILi96EEENSA_ILi256EEEEEENS_12float_e4m3_tENS5_IJlSB_lEEESJ_SK_NS4_8TiledMMAINS4_8MMA_AtomIJNS4_4SM904GMMA30MMA_64x96x32_F32E4M3E4M3_SS_TNILNSO_7ScaleInE1ELSQ_1EEEEEENS4_6LayoutISC_NS5_IJNSA_ILi0EEESU_SU_EEEEENS5_IJNS4_10UnderscoreESX_SX_EEEEENS4_13SM90_TMA_LOADENS4_14ComposedLayoutINS4_7SwizzleILi3ELi4ELi3EEENS4_18smem_ptr_flag_bitsILi8EEENST_INS5_IJNSA_ILi8EEENSA_ILi128EEEEEENS5_IJS17_SB_EEEEEEEvNS4_8identityES10_S1B_vS1C_EENS_8epilogue10collective6detail29Sm90TmaWarpSpecializedAdapterINS1F_15DefaultEpilogueISJ_SK_SK_NS1E_6thread17LinearCombinationISJ_Li1EffLNS1J_9ScaleType4KindE0ELNS_15FloatRoundStyleE2ESJ_EENS1_15EpilogueDefaultEEEEEvvEEEEvNT_6ParamsE --------------------------
	.section	.nv.info._ZN7cutlass13device_kernelINS_4gemm6kernel13GemmUniversalIN4cute5tupleIJiiiiEEENS1_10collective13CollectiveMmaINS1_37MainloopSm90TmaGmmaWarpSpecializedFP8ILi5ENS5_IJNS4_1CILi1EEESB_SB_EEENS1_32KernelTmaWarpSpecializedPingpongEEENS5_IJNSA_ILi64EEENSA_ILi96EEENSA_ILi256EEEEEENS_12float_e4m3_tENS5_IJlSB_lEEESJ_SK_NS4_8TiledMMAINS4_8MMA_AtomIJNS4_4SM904GMMA30MMA_64x96x32_F32E4M3E4M3_SS_TNILNSO_7ScaleInE1ELSQ_1EEEEEENS4_6LayoutISC_NS5_IJNSA_ILi0EEESU_SU_EEEEENS5_IJNS4_10UnderscoreESX_SX_EEEEENS4_13SM90_TMA_LOADENS4_14ComposedLayoutINS4_7SwizzleILi3ELi4ELi3EEENS4_18smem_ptr_flag_bitsILi8EEENST_INS5_IJNSA_ILi8EEENSA_ILi128EEEEEENS5_IJS17_SB_EEEEEEEvNS4_8identityES10_S1B_vS1C_EENS_8epilogue10collective6detail29Sm90TmaWarpSpecializedAdapterINS1F_15DefaultEpilogueISJ_SK_SK_NS1E_6thread17LinearCombinationISJ_Li1EffLNS1J_9ScaleType4KindE0ELNS_15FloatRoundStyleE2ESJ_EENS1_15EpilogueDefaultEEEEEvvEEEEvNT_6ParamsE,"",@"SHT_CUDA_INFO"
	.sectionflags	@""
	.align	4


	//----- nvinfo : EIATTR_CUDA_API_VERSION
	.align		4
        /*0000*/ 	.byte	0x04, 0x37
        /*0002*/ 	.short	(.L_18 - .L_17)
.L_17:
        /*0004*/ 	.word	0x00000082


	//----- nvinfo : EIATTR_KPARAM_INFO
	.align		4
.L_18:
        /*0008*/ 	.byte	0x04, 0x17
        /*000a*/ 	.short	(.L_20 - .L_19)
.L_19:
        /*000c*/ 	.word	0x00000000
        /*0010*/ 	.short	0x0000
        /*0012*/ 	.short	0x0070
        /*0014*/ 	.byte	0x00, 0xf0, 0x01, 0x10


	//----- nvinfo : EIATTR_SPARSE_MMA_MASK
	.align		4
.L_20:
        /*0018*/ 	.byte	0x03, 0x50
        /*001a*/ 	.short	0x0000


	//----- nvinfo : EIATTR_MAXREG_COUNT
	.align		4
        /*001c*/ 	.byte	0x03, 0x1b
        /*001e*/ 	.short	0x00a8


	//----- nvinfo : EIATTR_NUM_BARRIERS
	.align		4
        /*0020*/ 	.byte	0x02, 0x4c
        /*0022*/ 	.byte	0x01
	.zero		1


	//----- nvinfo : EIATTR_MERCURY_ISA_VERSION
	.align		4
        /*0024*/ 	.byte	0x03, 0x5f
        /*0026*/ 	.short	0x0101


	//----- nvinfo : EIATTR_INT_WARP_WIDE_INSTR_OFFSETS
	.align		4
        /*0028*/ 	.byte	0x04, 0x31
        /*002a*/ 	.short	(.L_22 - .L_21)


	//   ....[0]....
.L_21:
        /*002c*/ 	.word	0x00000440


	//   ....[1]....
        /*0030*/ 	.word	0x00000460


	//   ....[2]....
        /*0034*/ 	.word	0x000004e0


	//   ....[3]....
        /*0038*/ 	.word	0x000004f0


	//   ....[4]....
        /*003c*/ 	.word	0x00000500


	//   ....[5]....
        /*0040*/ 	.word	0x00000520


	//   ....[6]....
        /*0044*/ 	.word	0x000005a0


	//   ....[7]....
        /*0048*/ 	.word	0x000005c0


	//----- nvinfo : EIATTR_COOP_GROUP_MASK_REGIDS
	.align		4
.L_22:
        /*004c*/ 	.byte	0x04, 0x29
        /*004e*/ 	.short	(.L_24 - .L_23)


	//   ....[0]....
.L_23:
        /*0050*/ 	.word	0xffffffff


	//   ....[1]....
        /*0054*/ 	.word	0xffffffff


	//   ....[2]....
        /*0058*/ 	.word	0xffffffff


	//   ....[3]....
        /*005c*/ 	.word	0xffffffff


	//   ....[4]....
        /*0060*/ 	.word	0xffffffff


	//   ....[5]....
        /*0064*/ 	.word	0xffffffff


	//----- nvinfo : EIATTR_COOP_GROUP_INSTR_OFFSETS
	.align		4
.L_24:
        /*0068*/ 	.byte	0x04, 0x28
        /*006a*/ 	.short	(.L_26 - .L_25)


	//   ....[0]....
.L_25:
        /*006c*/ 	.word	0x00000060


	//   ....[1]....
        /*0070*/ 	.word	0x00000070


	//   ....[2]....
        /*0074*/ 	.word	0x00000130


	//   ....[3]....
        /*0078*/ 	.word	0x000002e0


	//   ....[4]....
        /*007c*/ 	.word	0x00000320


	//   ....[5]....
        /*0080*/ 	.word	0x00000360


	//----- nvinfo : EIATTR_REG_RECONFIG
	.align		4
.L_26:
        /*0084*/ 	.byte	0x01, 0x54
	.zero		2


	//----- nvinfo : EIATTR_MBARRIER_INSTR_OFFSETS
	.align		4
        /*0088*/ 	.byte	0x04, 0x39
        /*008a*/ 	.short	(.L_28 - .L_27)


	//   ....[0]....
.L_27:
        /*008c*/ 	.word	0x00000230
        /*0090*/ 	.word	0x000000ff
        /*0094*/ 	.word	0x00000000
        /*0098*/ 	.short	0x0100
        /*009a*/ 	.byte	0x08
	.zero		1


	//   ....[1]....
        /*009c*/ 	.word	0x00000240
        /*00a0*/ 	.word	0x000000ff
        /*00a4*/ 	.word	0x00000028
        /*00a8*/ 	.short	0x0100
        /*00aa*/ 	.byte	0x08
	.zero		1


	//   ....[2]....
        /*00ac*/ 	.word	0x00000250
        /*00b0*/ 	.word	0x000000ff
        /*00b4*/ 	.word	0x00000008
        /*00b8*/ 	.short	0x0100
        /*00ba*/ 	.byte	0x08
	.zero		1


	//   ....[3]....
        /*00bc*/ 	.word	0x00000260
        /*00c0*/ 	.word	0x000000ff
        /*00c4*/ 	.word	0x00000030
        /*00c8*/ 	.short	0x0100
        /*00ca*/ 	.byte	0x08
	.zero		1


	//   ....[4]....
        /*00cc*/ 	.word	0x00000270
        /*00d0*/ 	.word	0x000000ff
        /*00d4*/ 	.word	0x00000010
        /*00d8*/ 	.short	0x0100
        /*00da*/ 	.byte	0x08
	.zero		1


	//   ....[5]....
        /*00dc*/ 	.word	0x00000280
        /*00e0*/ 	.word	0x000000ff
        /*00e4*/ 	.word	0x00000038
        /*00e8*/ 	.short	0x0100
        /*00ea*/ 	.byte	0x08
	.zero		1


	//   ....[6]....
        /*00ec*/ 	.word	0x00000290
        /*00f0*/ 	.word	0x000000ff
        /*00f4*/ 	.word	0x00000018
        /*00f8*/ 	.short	0x0100
        /*00fa*/ 	.byte	0x08
	.zero		1


	//   ....[7]....
        /*00fc*/ 	.word	0x000002a0
        /*0100*/ 	.word	0x000000ff
        /*0104*/ 	.word	0x00000040
        /*0108*/ 	.short	0x0100
        /*010a*/ 	.byte	0x08
	.zero		1


	//   ....[8]....
        /*010c*/ 	.word	0x000002b0
        /*0110*/ 	.word	0x000000ff
        /*0114*/ 	.word	0x00000020
        /*0118*/ 	.short	0x0100
        /*011a*/ 	.byte	0x08
	.zero		1


	//   ....[9]....
        /*011c*/ 	.word	0x000002c0
        /*0120*/ 	.word	0x000000ff
        /*0124*/ 	.word	0x00000048
        /*0128*/ 	.short	0x0100
        /*012a*/ 	.byte	0x08
	.zero		1


	//   ....[10]....
        /*012c*/ 	.word	0x000005f0
        /*0130*/ 	.word	0x000000ff
        /*0134*/ 	.word	0x00000080
        /*0138*/ 	.short	0x0100
        /*013a*/ 	.byte	0x08
	.zero		1


	//   ....[11]....
        /*013c*/ 	.word	0x00000640
        /*0140*/ 	.word	0x000000ff
        /*0144*/ 	.word	0x00000088
        /*0148*/ 	.short	0x0100
        /*014a*/ 	.byte	0x08
	.zero		1


	//   ....[12]....
        /*014c*/ 	.word	0x00000660
        /*0150*/ 	.word	0x000000ff
        /*0154*/ 	.word	0x00000060
        /*0158*/ 	.short	0x0100
        /*015a*/ 	.byte	0x09
	.zero		1


	//   ....[13]....
        /*015c*/ 	.word	0x00000670
        /*0160*/ 	.word	0x000000ff
        /*0164*/ 	.word	0x00000068
        /*0168*/ 	.short	0x0100
        /*016a*/ 	.byte	0x09
	.zero		1


	//   ....[14]....
        /*016c*/ 	.word	0x00000680
        /*0170*/ 	.word	0x000000ff
        /*0174*/ 	.word	0x00000070
        /*0178*/ 	.short	0x0100
        /*017a*/ 	.byte	0x09
	.zero		1


	//   ....[15]....
        /*017c*/ 	.word	0x00000690
        /*0180*/ 	.word	0x000000ff
        /*0184*/ 	.word	0x00000078
        /*0188*/ 	.short	0x0100
        /*018a*/ 	.byte	0x09
	.zero		1


	//   ....[16]....
        /*018c*/ 	.word	0x00001440
        /*0190*/ 	.word	0x000000ff
        /*0194*/ 	.word	0xfffffff8
        /*0198*/ 	.short	0x010a
        /*019a*/ 	.byte	0x0b
	.zero		1


	//   ....[17]....
        /*019c*/ 	.word	0x00001810
        /*01a0*/ 	.word	0x000000ff
        /*01a4*/ 	.word	0x00000000
        /*01a8*/ 	.short	0x010a
        /*01aa*/ 	.byte	0x06
	.zero		1


	//   ....[18]....
        /*01ac*/ 	.word	0x00001850
        /*01b0*/ 	.word	0x000000ff
        /*01b4*/ 	.word	0x00000000
        /*01b8*/ 	.short	0x010a
        /*01ba*/ 	.byte	0x06
	.zero		1


	//   ....[19]....
        /*01bc*/ 	.word	0x000021c0
        /*01c0*/ 	.word	0x000000ff
        /*01c4*/ 	.word	0x00000000
        /*01c8*/ 	.short	0x010a
        /*01ca*/ 	.byte	0x10
	.zero		1


	//   ....[20]....
        /*01cc*/ 	.word	0x00002200
        /*01d0*/ 	.word	0x000000ff
        /*01d4*/ 	.word	0x00000000
        /*01d8*/ 	.short	0x010a
        /*01da*/ 	.byte	0x10
	.zero		1


	//   ....[21]....
        /*01dc*/ 	.word	0x00002960
        /*01e0*/ 	.word	0x000000ff
        /*01e4*/ 	.word	0x00000000
        /*01e8*/ 	.short	0x0101
        /*01ea*/ 	.byte	0x08
	.zero		1


	//   ....[22]....
        /*01ec*/ 	.word	0x00002dd0
        /*01f0*/ 	.word	0x0000000f
        /*01f4*/ 	.word	0x00000000
        /*01f8*/ 	.short	0x0101
        /*01fa*/ 	.byte	0x15
	.zero		1


	//   ....[23]....
        /*01fc*/ 	.word	0x00002eb0
        /*0200*/ 	.word	0x000000ff
        /*0204*/ 	.word	0x00000000
        /*0208*/ 	.short	0x0101
        /*020a*/ 	.byte	0x08
	.zero		1


	//   ....[24]....
        /*020c*/ 	.word	0x00002f60
        /*0210*/ 	.word	0x000000ff
        /*0214*/ 	.word	0x00000008
        /*0218*/ 	.short	0x010a
        /*021a*/ 	.byte	0x0b
	.zero		1


	//   ....[25]....
        /*021c*/ 	.word	0x00006700
        /*0220*/ 	.word	0x00000004
        /*0224*/ 	.word	0x00000000
        /*0228*/ 	.short	0x0101
        /*022a*/ 	.byte	0x15
	.zero		1


	//   ....[26]....
        /*022c*/ 	.word	0x00006fe0
        /*0230*/ 	.word	0x00000013
        /*0234*/ 	.word	0x00000028
        /*0238*/ 	.short	0x010a
        /*023a*/ 	.byte	0x3f
	.zero		1


	//   ....[27]....
        /*023c*/ 	.word	0x00007410
        /*0240*/ 	.word	0x0000000a
        /*0244*/ 	.word	0x00000088
        /*0248*/ 	.short	0x0101
        /*024a*/ 	.byte	0x3f
	.zero		1


	//   ....[28]....
        /*024c*/ 	.word	0x00007b70
        /*0250*/ 	.word	0x00000005
        /*0254*/ 	.word	0x00000000
        /*0258*/ 	.short	0x010a
        /*025a*/ 	.byte	0x3f
	.zero		1


	//   ....[29]....
        /*025c*/ 	.word	0x00007bf0
        /*0260*/ 	.word	0x00000007
        /*0264*/ 	.word	0x00000000
        /*0268*/ 	.short	0x010a
        /*026a*/ 	.byte	0x3f
	.zero		1


	//   ....[30]....
        /*026c*/ 	.word	0x00007c80
        /*0270*/ 	.word	0x00000008
        /*0274*/ 	.word	0x00000000
        /*0278*/ 	.short	0x010a
        /*027a*/ 	.byte	0x3f
	.zero		1


	//   ....[31]....
        /*027c*/ 	.word	0x00007d10
        /*0280*/ 	.word	0x0000000b
        /*0284*/ 	.word	0x00000000
        /*0288*/ 	.short	0x010a
        /*028a*/ 	.byte	0x3f
	.zero		1


	//   ....[32]....
        /*028c*/ 	.word	0x00007da0
        /*0290*/ 	.word	0x00000003
        /*0294*/ 	.word	0x00000000
        /*0298*/ 	.short	0x010a
        /*029a*/ 	.byte	0x3f
	.zero		1


	//   ....[33]....
        /*029c*/ 	.word	0x00007e10
        /*02a0*/ 	.word	0x0000000f
        /*02a4*/ 	.word	0xfffffff8
        /*02a8*/ 	.short	0x010a
        /*02aa*/ 	.byte	0x3f
	.zero		1


	//   ....[34]....
        /*02ac*/ 	.word	0x00007e70
        /*02b0*/ 	.word	0x0000000f
        /*02b4*/ 	.word	0x00000000
        /*02b8*/ 	.short	0x010a
        /*02ba*/ 	.byte	0x3f
	.zero		1


	//   ....[35]....
        /*02bc*/ 	.word	0x00007ed0
        /*02c0*/ 	.word	0x00000010
        /*02c4*/ 	.word	0x00000000
        /*02c8*/ 	.short	0x010a
        /*02ca*/ 	.byte	0x3f
	.zero		1


	//   ....[36]....
        /*02cc*/ 	.word	0x00007f30
        /*02d0*/ 	.word	0x0000000f
        /*02d4*/ 	.word	0x00000008
        /*02d8*/ 	.short	0x010a
        /*02da*/ 	.byte	0x3f
	.zero		1


	//   ....[37]....
        /*02dc*/ 	.word	0x00008000
        /*02e0*/ 	.word	0x00000013
        /*02e4*/ 	.word	0x00000028
        /*02e8*/ 	.short	0x010a
        /*02ea*/ 	.byte	0x3f
	.zero		1


	//   ....[38]....
        /*02ec*/ 	.word	0x000080e0
        /*02f0*/ 	.word	0x00000005
        /*02f4*/ 	.word	0x00000000
        /*02f8*/ 	.short	0x010a
        /*02fa*/ 	.byte	0x3f
	.zero		1


	//   ....[39]....
        /*02fc*/ 	.word	0x00008130
        /*0300*/ 	.word	0x00000007
        /*0304*/ 	.word	0x00000000
        /*0308*/ 	.short	0x010a
        /*030a*/ 	.byte	0x3f
	.zero		1


	//   ....[40]....
        /*030c*/ 	.word	0x00008180
        /*0310*/ 	.word	0x00000008
        /*0314*/ 	.word	0x00000000
        /*0318*/ 	.short	0x010a
        /*031a*/ 	.byte	0x3f
	.zero		1


	//   ....[41]....
        /*031c*/ 	.word	0x000081d0
        /*0320*/ 	.word	0x0000000b
        /*0324*/ 	.word	0x00000000
        /*0328*/ 	.short	0x010a
        /*032a*/ 	.byte	0x3f
	.zero		1


	//----- nvinfo : EIATTR_NUM_MBARRIERS
	.align		4
.L_28:
        /*032c*/ 	.byte	0x03, 0x38
        /*032e*/ 	.short	0x0010


	//----- nvinfo : EIATTR_EXIT_INSTR_OFFSETS
	.align		4
        /*0330*/ 	.byte	0x04, 0x1c
        /*0332*/ 	.short	(.L_30 - .L_29)


	//   ....[0]....
.L_29:
        /*0334*/ 	.word	0x00001170


	//   ....[1]....
        /*0338*/ 	.word	0x000011d0


	//   ....[2]....
        /*033c*/ 	.word	0x00006d10


	//   ....[3]....
        /*0340*/ 	.word	0x00006d40


	//   ....[4]....
        /*0344*/ 	.word	0x00007df0


	//----- nvinfo : EIATTR_MAX_THREADS
	.align		4
.L_30:
        /*0348*/ 	.byte	0x04, 0x05
        /*034a*/ 	.short	(.L_32 - .L_31)
.L_31:
        /*034c*/ 	.word	0x00000180
        /*0350*/ 	.word	0x00000001
        /*0354*/ 	.word	0x00000001


	//----- nvinfo : EIATTR_CRS_STACK_SIZE
	.align		4
.L_32:
        /*0358*/ 	.byte	0x04, 0x1e
        /*035a*/ 	.short	(.L_34 - .L_33)
.L_33:
        /*035c*/ 	.word	0x00000000


	//----- nvinfo : EIATTR_CBANK_PARAM_SIZE
	.align		4
.L_34:
        /*0360*/ 	.byte	0x03, 0x19
        /*0362*/ 	.short	0x0470


	//----- nvinfo : EIATTR_PARAM_CBANK
	.align		4
        /*0364*/ 	.byte	0x04, 0x0a
        /*0366*/ 	.short	(.L_36 - .L_35)
	.align		4
.L_35:
        /*0368*/ 	.word	index@(.nv.constant0._ZN7cutlass13device_kernelINS_4gemm6kernel13GemmUniversalIN4cute5tupleIJiiiiEEENS1_10collective13CollectiveMmaINS1_37MainloopSm90TmaGmmaWarpSpecializedFP8ILi5ENS5_IJNS4_1CILi1EEESB_SB_EEENS1_32KernelTmaWarpSpecializedPingpongEEENS5_IJNSA_ILi64EEENSA_ILi96EEENSA_ILi256EEEEEENS_12float_e4m3_tENS5_IJlSB_lEEESJ_SK_NS4_8TiledMMAINS4_8MMA_AtomIJNS4_4SM904GMMA30MMA_64x96x32_F32E4M3E4M3_SS_TNILNSO_7ScaleInE1ELSQ_1EEEEEENS4_6LayoutISC_NS5_IJNSA_ILi0EEESU_SU_EEEEENS5_IJNS4_10UnderscoreESX_SX_EEEEENS4_13SM90_TMA_LOADENS4_14ComposedLayoutINS4_7SwizzleILi3ELi4ELi3EEENS4_18smem_ptr_flag_bitsILi8EEENST_INS5_IJNSA_ILi8EEENSA_ILi128EEEEEENS5_IJS17_SB_EEEEEEEvNS4_8identityES10_S1B_vS1C_EENS_8epilogue10collective6detail29Sm90TmaWarpSpecializedAdapterINS1F_15DefaultEpilogueISJ_SK_SK_NS1E_6thread17LinearCombinationISJ_Li1EffLNS1J_9ScaleType4KindE0ELNS_15FloatRoundStyleE2ESJ_EENS1_15EpilogueDefaultEEEEEvvEEEEvNT_6ParamsE)
        /*036c*/ 	.short	0x0210
        /*036e*/ 	.short	0x0470


	//----- nvinfo : EIATTR_SW_WAR
	.align		4
.L_36:
        /*0370*/ 	.byte	0x04, 0x36
        /*0372*/ 	.short	(.L_38 - .L_37)
.L_37:
        /*0374*/ 	.word	0x00000008
.L_38:


//--------------------- .nv.callgraph             --------------------------
	.section	.nv.callgraph,"",@"SHT_CUDA_CALLGRAPH"
	.align	4
	.sectionentsize	8
	.align		4
        /*0000*/ 	.word	0x00000000
	.align		4
        /*0004*/ 	.word	0xffffffff
	.align		4
        /*0008*/ 	.word	0x00000000
	.align		4
        /*000c*/ 	.word	0xfffffffe
	.align		4
        /*0010*/ 	.word	0x00000000
	.align		4
        /*0014*/ 	.word	0xfffffffd
	.align		4
        /*0018*/ 	.word	0x00000000
	.align		4
        /*001c*/ 	.word	0xfffffffc


//--------------------- .nv.constant4             --------------------------
	.section	.nv.constant4,"a",@progbits
	.align	8
	.align		8
.nv.constant4:
        /*0000*/ 	.dword	_ZN39_INTERNAL_6b518ada_4_k_cu_74a25906_42524cuda3std3__45__cpo5beginE
	.align		8
        /*0008*/ 	.dword	_ZN39_INTERNAL_6b518ada_4_k_cu_74a25906_42524cuda3std3__45__cpo3endE
	.align		8
        /*0010*/ 	.dword	_ZN39_INTERNAL_6b518ada_4_k_cu_74a25906_42524cuda3std3__45__cpo6cbeginE
	.align		8
        /*0018*/ 	.dword	_ZN39_INTERNAL_6b518ada_4_k_cu_74a25906_42524cuda3std3__45__cpo4cendE
	.align		8
        /*0020*/ 	.dword	_ZN39_INTERNAL_6b518ada_4_k_cu_74a25906_42524cuda3std3__441_GLOBAL__N__6b518ada_4_k_cu_74a25906_42526ignoreE
	.align		8
        /*0028*/ 	.dword	_ZN39_INTERNAL_6b518ada_4_k_cu_74a25906_42524cuda3std3__419piecewise_constructE
	.align		8
        /*0030*/ 	.dword	_ZN39_INTERNAL_6b518ada_4_k_cu_74a25906_42524cuda3std3__48in_placeE
	.align		8
        /*0038*/ 	.dword	_ZN39_INTERNAL_6b518ada_4_k_cu_74a25906_42524cuda3std6ranges3__45__cpo4swapE
	.align		8
        /*0040*/ 	.dword	_ZN39_INTERNAL_6b518ada_4_k_cu_74a25906_42524cuda3std6ranges3__45__cpo9iter_moveE
	.align		8
        /*0048*/ 	.dword	_ZN39_INTERNAL_6b518ada_4_k_cu_74a25906_42524cute7productE
	.align		8
        /*0050*/ 	.dword	_ZN39_INTERNAL_6b518ada_4_k_cu_74a25906_42524cute1_E


//--------------------- .text._ZN7cutlass13device_kernelINS_4gemm6kernel13GemmUniversalIN4cute5tupleIJiiiiEEENS1_10collective13CollectiveMmaINS1_37MainloopSm90TmaGmmaWarpSpecializedFP8ILi5ENS5_IJNS4_1CILi1EEESB_SB_EEENS1_32KernelTmaWarpSpecializedPingpongEEENS5_IJNSA_ILi64EEENSA_ILi96EEENSA_ILi256EEEEEENS_12float_e4m3_tENS5_IJlSB_lEEESJ_SK_NS4_8TiledMMAINS4_8MMA_AtomIJNS4_4SM904GMMA30MMA_64x96x32_F32E4M3E4M3_SS_TNILNSO_7ScaleInE1ELSQ_1EEEEEENS4_6LayoutISC_NS5_IJNSA_ILi0EEESU_SU_EEEEENS5_IJNS4_10UnderscoreESX_SX_EEEEENS4_13SM90_TMA_LOADENS4_14ComposedLayoutINS4_7SwizzleILi3ELi4ELi3EEENS4_18smem_ptr_flag_bitsILi8EEENST_INS5_IJNSA_ILi8EEENSA_ILi128EEEEEENS5_IJS17_SB_EEEEEEEvNS4_8identityES10_S1B_vS1C_EENS_8epilogue10collective6detail29Sm90TmaWarpSpecializedAdapterINS1F_15DefaultEpilogueISJ_SK_SK_NS1E_6thread17LinearCombinationISJ_Li1EffLNS1J_9ScaleType4KindE0ELNS_15FloatRoundStyleE2ESJ_EENS1_15EpilogueDefaultEEEEEvvEEEEvNT_6ParamsE --------------------------
	.section	.text._ZN7cutlass13device_kernelINS_4gemm6kernel13GemmUniversalIN4cute5tupleIJiiiiEEENS1_10collective13CollectiveMmaINS1_37MainloopSm90TmaGmmaWarpSpecializedFP8ILi5ENS5_IJNS4_1CILi1EEESB_SB_EEENS1_32KernelTmaWarpSpecializedPingpongEEENS5_IJNSA_ILi64EEENSA_ILi96EEENSA_ILi256EEEEEENS_12float_e4m3_tENS5_IJlSB_lEEESJ_SK_NS4_8TiledMMAINS4_8MMA_AtomIJNS4_4SM904GMMA30MMA_64x96x32_F32E4M3E4M3_SS_TNILNSO_7ScaleInE1ELSQ_1EEEEEENS4_6LayoutISC_NS5_IJNSA_ILi0EEESU_SU_EEEEENS5_IJNS4_10UnderscoreESX_SX_EEEEENS4_13SM90_TMA_LOADENS4_14ComposedLayoutINS4_7SwizzleILi3ELi4ELi3EEENS4_18smem_ptr_flag_bitsILi8EEENST_INS5_IJNSA_ILi8EEENSA_ILi128EEEEEENS5_IJS17_SB_EEEEEEEvNS4_8identityES10_S1B_vS1C_EENS_8epilogue10collective6detail29Sm90TmaWarpSpecializedAdapterINS1F_15DefaultEpilogueISJ_SK_SK_NS1E_6thread17LinearCombinationISJ_Li1EffLNS1J_9ScaleType4KindE0ELNS_15FloatRoundStyleE2ESJ_EENS1_15EpilogueDefaultEEEEEvvEEEEvNT_6ParamsE,"ax",@progbits
	.align	128
.text._ZN7cutlass13device_kernelINS_4gemm6kernel13GemmUniversalIN4cute5tupleIJiiiiEEENS1_10collective13CollectiveMmaINS1_37MainloopSm90TmaGmmaWarpSpecializedFP8ILi5ENS5_IJNS4_1CILi1EEESB_SB_EEENS1_32KernelTmaWarpSpecializedPingpongEEENS5_IJNSA_ILi64EEENSA_ILi96EEENSA_ILi256EEEEEENS_12float_e4m3_tENS5_IJlSB_lEEESJ_SK_NS4_8TiledMMAINS4_8MMA_AtomIJNS4_4SM904GMMA30MMA_64x96x32_F32E4M3E4M3_SS_TNILNSO_7ScaleInE1ELSQ_1EEEEEENS4_6LayoutISC_NS5_IJNSA_ILi0EEESU_SU_EEEEENS5_IJNS4_10UnderscoreESX_SX_EEEEENS4_13SM90_TMA_LOADENS4_14ComposedLayoutINS4_7SwizzleILi3ELi4ELi3EEENS4_18smem_ptr_flag_bitsILi8EEENST_INS5_IJNSA_ILi8EEENSA_ILi128EEEEEENS5_IJS17_SB_EEEEEEEvNS4_8identityES10_S1B_vS1C_EENS_8epilogue10collective6detail29Sm90TmaWarpSpecializedAdapterINS1F_15DefaultEpilogueISJ_SK_SK_NS1E_6thread17LinearCombinationISJ_Li1EffLNS1J_9ScaleType4KindE0ELNS_15FloatRoundStyleE2ESJ_EENS1_15EpilogueDefaultEEEEEvvEEEEvNT_6ParamsE:
        .type           _ZN7cutlass13device_kernelINS_4gemm6kernel13GemmUniversalIN4cute5tupleIJiiiiEEENS1_10collective13CollectiveMmaINS1_37MainloopSm90TmaGmmaWarpSpecializedFP8ILi5ENS5_IJNS4_1CILi1EEESB_SB_EEENS1_32KernelTmaWarpSpecializedPingpongEEENS5_IJNSA_ILi64EEENSA_ILi96EEENSA_ILi256EEEEEENS_12float_e4m3_tENS5_IJlSB_lEEESJ_SK_NS4_8TiledMMAINS4_8MMA_AtomIJNS4_4SM904GMMA30MMA_64x96x32_F32E4M3E4M3_SS_TNILNSO_7ScaleInE1ELSQ_1EEEEEENS4_6LayoutISC_NS5_IJNSA_ILi0EEESU_SU_EEEEENS5_IJNS4_10UnderscoreESX_SX_EEEEENS4_13SM90_TMA_LOADENS4_14ComposedLayoutINS4_7SwizzleILi3ELi4ELi3EEENS4_18smem_ptr_flag_bitsILi8EEENST_INS5_IJNSA_ILi8EEENSA_ILi128EEEEEENS5_IJS17_SB_EEEEEEEvNS4_8identityES10_S1B_vS1C_EENS_8epilogue10collective6detail29Sm90TmaWarpSpecializedAdapterINS1F_15DefaultEpilogueISJ_SK_SK_NS1E_6thread17LinearCombinationISJ_Li1EffLNS1J_9ScaleType4KindE0ELNS_15FloatRoundStyleE2ESJ_EENS1_15EpilogueDefaultEEEEEvvEEEEvNT_6ParamsE,@function
        .size           _ZN7cutlass13device_kernelINS_4gemm6kernel13GemmUniversalIN4cute5tupleIJiiiiEEENS1_10collective13CollectiveMmaINS1_37MainloopSm90TmaGmmaWarpSpecializedFP8ILi5ENS5_IJNS4_1CILi1EEESB_SB_EEENS1_32KernelTmaWarpSpecializedPingpongEEENS5_IJNSA_ILi64EEENSA_ILi96EEENSA_ILi256EEEEEENS_12float_e4m3_tENS5_IJlSB_lEEESJ_SK_NS4_8TiledMMAINS4_8MMA_AtomIJNS4_4SM904GMMA30MMA_64x96x32_F32E4M3E4M3_SS_TNILNSO_7ScaleInE1ELSQ_1EEEEEENS4_6LayoutISC_NS5_IJNSA_ILi0EEESU_SU_EEEEENS5_IJNS4_10UnderscoreESX_SX_EEEEENS4_13SM90_TMA_LOADENS4_14ComposedLayoutINS4_7SwizzleILi3ELi4ELi3EEENS4_18smem_ptr_flag_bitsILi8EEENST_INS5_IJNSA_ILi8EEENSA_ILi128EEEEEENS5_IJS17_SB_EEEEEEEvNS4_8identityES10_S1B_vS1C_EENS_8epilogue10collective6detail29Sm90TmaWarpSpecializedAdapterINS1F_15DefaultEpilogueISJ_SK_SK_NS1E_6thread17LinearCombinationISJ_Li1EffLNS1J_9ScaleType4KindE0ELNS_15FloatRoundStyleE2ESJ_EENS1_15EpilogueDefaultEEEEEvvEEEEvNT_6ParamsE,(.L_x_174 - _ZN7cutlass13device_kernelINS_4gemm6kernel13GemmUniversalIN4cute5tupleIJiiiiEEENS1_10collective13CollectiveMmaINS1_37MainloopSm90TmaGmmaWarpSpecializedFP8ILi5ENS5_IJNS4_1CILi1EEESB_SB_EEENS1_32KernelTmaWarpSpecializedPingpongEEENS5_IJNSA_ILi64EEENSA_ILi96EEENSA_ILi256EEEEEENS_12float_e4m3_tENS5_IJlSB_lEEESJ_SK_NS4_8TiledMMAINS4_8MMA_AtomIJNS4_4SM904GMMA30MMA_64x96x32_F32E4M3E4M3_SS_TNILNSO_7ScaleInE1ELSQ_1EEEEEENS4_6LayoutISC_NS5_IJNSA_ILi0EEESU_SU_EEEEENS5_IJNS4_10UnderscoreESX_SX_EEEEENS4_13SM90_TMA_LOADENS4_14ComposedLayoutINS4_7SwizzleILi3ELi4ELi3EEENS4_18smem_ptr_flag_bitsILi8EEENST_INS5_IJNSA_ILi8EEENSA_ILi128EEEEEENS5_IJS17_SB_EEEEEEEvNS4_8identityES10_S1B_vS1C_EENS_8epilogue10collective6detail29Sm90TmaWarpSpecializedAdapterINS1F_15DefaultEpilogueISJ_SK_SK_NS1E_6thread17LinearCombinationISJ_Li1EffLNS1J_9ScaleType4KindE0ELNS_15FloatRoundStyleE2ESJ_EENS1_15EpilogueDefaultEEEEEvvEEEEvNT_6ParamsE)
        .other          _ZN7cutlass13device_kernelINS_4gemm6kernel13GemmUniversalIN4cute5tupleIJiiiiEEENS1_10collective13CollectiveMmaINS1_37MainloopSm90TmaGmmaWarpSpecializedFP8ILi5ENS5_IJNS4_1CILi1EEESB_SB_EEENS1_32KernelTmaWarpSpecializedPingpongEEENS5_IJNSA_ILi64EEENSA_ILi96EEENSA_ILi256EEEEEENS_12float_e4m3_tENS5_IJlSB_lEEESJ_SK_NS4_8TiledMMAINS4_8MMA_AtomIJNS4_4SM904GMMA30MMA_64x96x32_F32E4M3E4M3_SS_TNILNSO_7ScaleInE1ELSQ_1EEEEEENS4_6LayoutISC_NS5_IJNSA_ILi0EEESU_SU_EEEEENS5_IJNS4_10UnderscoreESX_SX_EEEEENS4_13SM90_TMA_LOADENS4_14ComposedLayoutINS4_7SwizzleILi3ELi4ELi3EEENS4_18smem_ptr_flag_bitsILi8EEENST_INS5_IJNSA_ILi8EEENSA_ILi128EEEEEENS5_IJS17_SB_EEEEEEEvNS4_8identityES10_S1B_vS1C_EENS_8epilogue10collective6detail29Sm90TmaWarpSpecializedAdapterINS1F_15DefaultEpilogueISJ_SK_SK_NS1E_6thread17LinearCombinationISJ_Li1EffLNS1J_9ScaleType4KindE0ELNS_15FloatRoundStyleE2ESJ_EENS1_15EpilogueDefaultEEEEEvvEEEEvNT_6ParamsE,@"STO_CUDA_ENTRY STV_DEFAULT"
_ZN7cutlass13device_kernelINS_4gemm6kernel13GemmUniversalIN4cute5tupleIJiiiiEEENS1_10collective13CollectiveMmaINS1_37MainloopSm90TmaGmmaWarpSpecializedFP8ILi5ENS5_IJNS4_1CILi1EEESB_SB_EEENS1_32KernelTmaWarpSpecializedPingpongEEENS5_IJNSA_ILi64EEENSA_ILi96EEENSA_ILi256EEEEEENS_12float_e4m3_tENS5_IJlSB_lEEESJ_SK_NS4_8TiledMMAINS4_8MMA_AtomIJNS4_4SM904GMMA30MMA_64x96x32_F32E4M3E4M3_SS_TNILNSO_7ScaleInE1ELSQ_1EEEEEENS4_6LayoutISC_NS5_IJNSA_ILi0EEESU_SU_EEEEENS5_IJNS4_10UnderscoreESX_SX_EEEEENS4_13SM90_TMA_LOADENS4_14ComposedLayoutINS4_7SwizzleILi3ELi4ELi3EEENS4_18smem_ptr_flag_bitsILi8EEENST_INS5_IJNSA_ILi8EEENSA_ILi128EEEEEENS5_IJS17_SB_EEEEEEEvNS4_8identityES10_S1B_vS1C_EENS_8epilogue10collective6detail29Sm90TmaWarpSpecializedAdapterINS1F_15DefaultEpilogueISJ_SK_SK_NS1E_6thread17LinearCombinationISJ_Li1EffLNS1J_9ScaleType4KindE0ELNS_15FloatRoundStyleE2ESJ_EENS1_15EpilogueDefaultEEEEEvvEEEEvNT_6ParamsE:
[----:B------:R-:W-:Y:S01]  /*0000*/  LDC R1, c[0x0][0x28] ;  /* 0x00000a00ff017b82 */ /* 0x000fe20000000800 */
[----:B------:R-:W0:Y:S01]  /*0010*/  S2R R11, SR_TID.X ;  /* 0x00000000000b7919 */ /* 0x000e220000002100 */
[----:B------:R-:W-:Y:S01]  /*0020*/  ELECT P0, URZ, PT ;  /* 0x00000000003f782f */ /* 0x000fe20003800000 */
[----:B------:R-:W-:Y:S01]  /*0030*/  BSSY B0, `(.L_x_0) ;  /* 0x000000f000007945 */ /* 0x000fe20003800000 */
[--C-:B0-----:R-:W-:Y:S02]  /*0040*/  SHF.R.U32.HI R0, RZ, 0x5, R11.reuse ;  /* 0x00000005ff007819 */ /* 0x101fe4000001160b */
[----:B------:R-:W-:-:S03]  /*0050*/  SHF.R.U32.HI R4, RZ, 0x7, R11 ;  /* 0x00000007ff047819 */ /* 0x000fc6000001160b */
[----:B------:R-:W0:Y:S04]  /*0060*/  SHFL.IDX PT, R2, R0, RZ, 0x1f ;  /* 0x00001fff00027589 */ /* 0x000e2800000e0000 */
[----:B------:R1:W2:Y:S01]  /*0070*/  SHFL.IDX PT, R5, R4, RZ, 0x1f ;  /* 0x00001fff04057589 */ /* 0x0002a200000e0000 */
[----:B0-----:R-:W-:-:S13]  /*0080*/  ISETP.NE.OR P0, PT, R2, RZ, !P0 ;  /* 0x000000ff0200720c */ /* 0x001fda0004705670 */
[----:B-12---:R-:W-:Y:S05]  /*0090*/  @P0 BRA `(.L_x_1) ;  /* 0x0000000000200947 */ /* 0x006fea0003800000 */
[----:B------:R-:W-:Y:S02]  /*00a0*/  ULDC.64 UR4, c[0x0][0x198] ;  /* 0x0000660000047ab9 */ /* 0x000fe40000000a00 */
[----:B------:R-:W-:Y:S02]  /*00b0*/  UIADD3 UR6, UP0, UR4, 0xf0, URZ ;  /* 0x000000f004067890 */ /* 0x000fe4000ff1e03f */
[----:B------:R-:W-:Y:S02]  /*00c0*/  UIADD3 UR4, UP1, UR4, 0x1f0, URZ ;  /* 0x000001f004047890 */ /* 0x000fe4000ff3e03f */
[----:B------:R-:W-:Y:S02]  /*00d0*/  UIADD3.X UR7, URZ, UR5, URZ, UP0, !UPT ;  /* 0x000000053f077290 */ /* 0x000fe400087fe43f */
[----:B------:R-:W-:-:S07]  /*00e0*/  UIADD3.X UR5, URZ, UR5, URZ, UP1, !UPT ;  /* 0x000000053f057290 */ /* 0x000fce0008ffe43f */
[----:B------:R0:W-:Y:S02]  /*00f0*/  UTMACCTL.PF [UR6] ;  /* 0x00000000060079b9 */ /* 0x0001e40008040000 */
[----:B------:R0:W-:Y:S02]  /*0100*/  UTMACCTL.PF [UR4] ;  /* 0x00000000040079b9 */ /* 0x0001e40008040000 */
[----:B0-----:R-:W-:Y:S01]  /*0110*/  NOP ;  /* 0x0000000000007918 */ /* 0x001fe20000000000 */
.L_x_1:
[----:B------:R-:W-:Y:S05]  /*0120*/  BSYNC B0 ;  /* 0x0000000000007941 */ /* 0x000fea0003800000 */
.L_x_0:
[----:B------:R-:W0:Y:S02]  /*0130*/  SHFL.IDX PT, R3, R0, RZ, 0x1f ;  /* 0x00001fff00037589 */ /* 0x000e2400000e0000 */
[----:B0-----:R-:W-:-:S13]  /*0140*/  ISETP.NE.AND P0, PT, R3, RZ, PT ;  /* 0x000000ff0300720c */ /* 0x001fda0003f05270 */
[----:B------:R-:W-:Y:S05]  /*0150*/  @P0 BRA `(.L_x_2) ;  /* 0x0000000000600947 */ /* 0x000fea0003800000 */
[----:B------:R-:W0:Y:S01]  /*0160*/  S2UR UR8, SR_CgaCtaId ;  /* 0x00000000000879c3 */ /* 0x000e220000008800 */
[----:B------:R-:W-:Y:S01]  /*0170*/  UMOV UR4, 0x400 ;  /* 0x0000040000047882 */ /* 0x000fe20000000000 */
[----:B------:R-:W-:Y:S01]  /*0180*/  UMOV UR5, 0x1 ;  /* 0x0000000100057882 */ /* 0x000fe20000000000 */
[----:B------:R-:W-:Y:S01]  /*0190*/  UMOV UR6, 0x80 ;  /* 0x0000008000067882 */ /* 0x000fe20000000000 */
[----:B------:R-:W-:Y:S01]  /*01a0*/  ELECT P0, URZ, PT ;  /* 0x00000000003f782f */ /* 0x000fe20003800000 */
[----:B------:R-:W-:-:S04]  /*01b0*/  UIADD3 UR6, -UR6, 0x100000, URZ ;  /* 0x0010000006067890 */ /* 0x000fc8000fffe13f */
[----:B------:R-:W-:Y:S02]  /*01c0*/  USHF.L.U32 UR7, UR6, 0xb, URZ ;  /* 0x0000000b06077899 */ /* 0x000fe4000800063f */
[----:B------:R-:W-:Y:S02]  /*01d0*/  USHF.L.U32 UR6, UR6, 0x1, URZ ;  /* 0x0000000106067899 */ /* 0x000fe4000800063f */
[----:B0-----:R-:W-:Y:S02]  /*01e0*/  ULEA UR8, UR8, UR4, 0x18 ;  /* 0x0000000408087291 */ /* 0x001fe4000f8ec03f */
[----:B------:R-:W-:-:S04]  /*01f0*/  UIADD3 UR4, -UR5, 0x100000, URZ ;  /* 0x0010000005047890 */ /* 0x000fc8000fffe13f */
[----:B------:R-:W-:Y:S02]  /*0200*/  USHF.L.U32 UR5, UR4, 0xb, URZ ;  /* 0x0000000b04057899 */ /* 0x000fe4000800063f */
[----:B------:R-:W-:Y:S01]  /*0210*/  USHF.L.U32 UR4, UR4, 0x1, URZ ;  /* 0x0000000104047899 */ /* 0x000fe2000800063f */
[----:B------:R-:W0:Y:S11]  /*0220*/  FENCE.VIEW.ASYNC.S ;  /* 0x00000000000073c6 */ /* 0x000e360000000000 */
[----:B0-----:R0:W1:Y:S01]  /*0230*/  SYNCS.EXCH.64 URZ, [UR8], UR4 ;  /* 0x00000004083f75b2 */ /* 0x0010620008000100 */
[----:B------:R0:W2:Y:S01]  /*0240*/  SYNCS.EXCH.64 URZ, [UR8+0x28], UR6 ;  /* 0x00002806083f75b2 */ /* 0x0000a20008000100 */
[----:B------:R0:W3:Y:S01]  /*0250*/  SYNCS.EXCH.64 URZ, [UR8+0x8], UR4 ;  /* 0x00000804083f75b2 */ /* 0x0000e20008000100 */
[----:B------:R0:W4:Y:S01]  /*0260*/  SYNCS.EXCH.64 URZ, [UR8+0x30], UR6 ;  /* 0x00003006083f75b2 */ /* 0x0001220008000100 */
[----:B------:R0:W0:Y:S01]  /*0270*/  SYNCS.EXCH.64 URZ, [UR8+0x10], UR4 ;  /* 0x00001004083f75b2 */ /* 0x0000220008000100 */
[----:B------:R0:W0:Y:S01]  /*0280*/  SYNCS.EXCH.64 URZ, [UR8+0x38], UR6 ;  /* 0x00003806083f75b2 */ /* 0x0000220008000100 */
[----:B------:R0:W0:Y:S01]  /*0290*/  SYNCS.EXCH.64 URZ, [UR8+0x18], UR4 ;  /* 0x00001804083f75b2 */ /* 0x0000220008000100 */
[----:B------:R0:W0:Y:S01]  /*02a0*/  SYNCS.EXCH.64 URZ, [UR8+0x40], UR6 ;  /* 0x00004006083f75b2 */ /* 0x0000220008000100 */
[----:B------:R0:W0:Y:S01]  /*02b0*/  SYNCS.EXCH.64 URZ, [UR8+0x20], UR4 ;  /* 0x00002004083f75b2 */ /* 0x0000220008000100 */
[----:B------:R0:W0:Y:S01]  /*02c0*/  SYNCS.EXCH.64 URZ, [UR8+0x48], UR6 ;  /* 0x00004806083f75b2 */ /* 0x0000220008000100 */
[----:B------:R-:W-:Y:S01]  /*02d0*/  NOP ;  /* 0x0000000000007918 */ /* 0x000fe20000000000 */
.L_x_2:
[----:B------:R-:W5:Y:S01]  /*02e0*/  SHFL.IDX PT, R6, R0, RZ, 0x1f ;  /* 0x00001fff00067589 */ /* 0x000f6200000e0000 */
[----:B------:R-:W-:Y:S01]  /*02f0*/  ELECT P0, URZ, PT ;  /* 0x00000000003f782f */ /* 0x000fe20003800000 */
[----:B------:R-:W-:Y:S01]  /*0300*/  NOP ;  /* 0x0000000000007918 */ /* 0x000fe20000000000 */
[----:B------:R-:W-:Y:S01]  /*0310*/  ELECT P1, URZ, PT ;  /* 0x00000000003f782f */ /* 0x000fe20003820000 */
[----:B------:R1:W2:Y:S01]  /*0320*/  SHFL.IDX PT, R3, R0, RZ, 0x1f ;  /* 0x00001fff00037589 */ /* 0x0002a200000e0000 */
[----:B0-----:R-:W-:Y:S01]  /*0330*/  UMOV UR4, 0x20 ;  /* 0x0000002000047882 */ /* 0x001fe20000000000 */
[----:B------:R-:W-:Y:S01]  /*0340*/  UMOV UR11, 0x80 ;  /* 0x00000080000b7882 */ /* 0x000fe20000000000 */
[----:B------:R-:W-:Y:S01]  /*0350*/  ULDC.64 UR12, c[0x0][0x598] ;  /* 0x00016600000c7ab9 */ /* 0x000fe20000000a00 */
[----:B------:R-:W0:Y:S01]  /*0360*/  SHFL.IDX PT, R4, R4, RZ, 0x1f ;  /* 0x00001fff04047589 */ /* 0x000e2200000e0000 */
[----:B------:R-:W-:Y:S01]  /*0370*/  NOP ;  /* 0x0000000000007918 */ /* 0x000fe20000000000 */
[----:B------:R-:W-:Y:S01]  /*0380*/  VIADD R33, R5, 0xffffffff ;  /* 0xffffffff05217836 */ /* 0x000fe20000000000 */
[----:B------:R-:W-:Y:S01]  /*0390*/  ULDC.64 UR14, c[0x0][0x208] ;  /* 0x00008200000e7ab9 */ /* 0x000fe20000000a00 */
[----:B-1----:R-:W-:-:S02]  /*03a0*/  SHF.R.S32.HI R0, RZ, 0x1f, R11 ;  /* 0x0000001fff007819 */ /* 0x002fc4000001140b */
[----:B------:R-:W-:Y:S02]  /*03b0*/  ISETP.NE.AND P3, PT, R5, RZ, PT ;  /* 0x000000ff0500720c */ /* 0x000fe40003f65270 */
[----:B------:R-:W-:Y:S02]  /*03c0*/  LEA.HI R0, R0, R11, RZ, 0x7 ;  /* 0x0000000b00007211 */ /* 0x000fe400078f38ff */
[----:B------:R-:W-:Y:S02]  /*03d0*/  ISETP.GE.U32.AND P2, PT, R33, 0x2, PT ;  /* 0x000000022100780c */ /* 0x000fe40003f46070 */
[----:B------:R-:W-:Y:S02]  /*03e0*/  LOP3.LUT R0, R0, 0xffffff80, RZ, 0xc0, !PT ;  /* 0xffffff8000007812 */ /* 0x000fe400078ec0ff */
[----:B-----5:R-:W-:-:S03]  /*03f0*/  ISETP.NE.OR P0, PT, R6, RZ, !P0 ;  /* 0x000000ff0600720c */ /* 0x020fc60004705670 */
[----:B------:R-:W-:Y:S01]  /*0400*/  IMAD.IADD R10, R11, 0x1, -R0 ;  /* 0x000000010b0a7824 */ /* 0x000fe200078e0a00 */
[----:B--2---:R-:W-:Y:S02]  /*0410*/  ISETP.NE.OR P1, PT, R3, RZ, !P1 ;  /* 0x000000ff0300720c */ /* 0x004fe40004f25670 */
[----:B------:R-:W-:-:S04]  /*0420*/  SHF.R.S32.HI R3, RZ, 0x1f, R2 ;  /* 0x0000001fff037819 */ /* 0x000fc80000011402 */
[----:B------:R-:W-:-:S03]  /*0430*/  LEA.HI R3, R3, R2, RZ, 0x2 ;  /* 0x0000000203037211 */ /* 0x000fc600078f10ff */
[----:B------:R-:W-:Y:S01]  /*0440*/  VOTEU.ALL UP0, P0 ;  /* 0x00000000003f7886 */ /* 0x000fe20000000000 */
[----:B------:R-:W-:-:S03]  /*0450*/  LOP3.LUT R3, R3, 0xfffffffc, RZ, 0xc0, !PT ;  /* 0xfffffffc03037812 */ /* 0x000fc600078ec0ff */
[----:B------:R-:W-:Y:S01]  /*0460*/  VOTEU.ALL UP1, P1 ;  /* 0x00000000003f7886 */ /* 0x000fe20000820000 */
[----:B------:R-:W1:Y:S01]  /*0470*/  @!UP0 S2UR UR7, SR_CgaCtaId ;  /* 0x00000000000789c3 */ /* 0x000e620000008800 */
[----:B------:R-:W-:Y:S01]  /*0480*/  @!UP0 UMOV UR6, 0x400 ;  /* 0x0000040000068882 */ /* 0x000fe20000000000 */
[----:B------:R-:W-:-:S04]  /*0490*/  @!UP0 UIADD3 UR4, -UR4, 0x100000, URZ ;  /* 0x0010000004048890 */ /* 0x000fc8000fffe13f */
[----:B------:R-:W-:Y:S02]  /*04a0*/  @!UP0 USHF.L.U32 UR5, UR4, 0xb, URZ ;  /* 0x0000000b04058899 */ /* 0x000fe4000800063f */
[----:B------:R-:W-:Y:S01]  /*04b0*/  @!UP0 USHF.L.U32 UR4, UR4, 0x1, URZ ;  /* 0x0000000104048899 */ /* 0x000fe2000800063f */
[----:B------:R-:W-:Y:S01]  /*04c0*/  IMAD.IADD R20, R2, 0x1, -R3 ;  /* 0x0000000102147824 */ /* 0x000fe200078e0a03 */
[----:B------:R-:W-:Y:S01]  /*04d0*/  @!UP1 UMOV UR9, 0x400 ;  /* 0x0000040000099882 */ /* 0x000fe20000000000 */
[----:B------:R-:W-:Y:S01]  /*04e0*/  VOTEU.ALL UP2, P1 ;  /* 0x00000000003f7886 */ /* 0x000fe20000840000 */
[----:B------:R-:W-:Y:S01]  /*04f0*/  VOTEU.ALL UP3, P1 ;  /* 0x00000000003f7886 */ /* 0x000fe20000860000 */
[----:B------:R-:W-:Y:S01]  /*0500*/  VOTEU.ALL UP4, P1 ;  /* 0x00000000003f7886 */ /* 0x000fe20000880000 */
[----:B------:R-:W2:Y:S01]  /*0510*/  @!UP1 S2UR UR10, SR_CgaCtaId ;  /* 0x00000000000a99c3 */ /* 0x000ea20000008800 */
[----:B------:R-:W-:Y:S01]  /*0520*/  VOTEU.ALL UP5, P1 ;  /* 0x00000000003f7886 */ /* 0x000fe200008a0000 */
[----:B------:R-:W-:-:S04]  /*0530*/  ISETP.NE.U32.AND P1, PT, RZ, UR12, PT ;  /* 0x0000000cff007c0c */ /* 0x000fc8000bf25070 */
[----:B------:R-:W-:Y:S01]  /*0540*/  ISETP.NE.AND.EX P1, PT, RZ, UR13, PT, P1 ;  /* 0x0000000dff007c0c */ /* 0x000fe2000bf25310 */
[----:B-1----:R-:W-:Y:S02]  /*0550*/  @!UP0 ULEA UR8, UR7, UR6, 0x18 ;  /* 0x0000000607088291 */ /* 0x002fe4000f8ec03f */
[----:B------:R-:W-:-:S04]  /*0560*/  @!UP1 UIADD3 UR6, -UR11, 0x100000, URZ ;  /* 0x001000000b069890 */ /* 0x000fc8000fffe13f */
[----:B------:R-:W-:Y:S02]  /*0570*/  @!UP1 USHF.L.U32 UR7, UR6, 0xb, URZ ;  /* 0x0000000b06079899 */ /* 0x000fe4000800063f */
[----:B------:R-:W-:Y:S01]  /*0580*/  @!UP1 USHF.L.U32 UR6, UR6, 0x1, URZ ;  /* 0x0000000106069899 */ /* 0x000fe2000800063f */
[----:B0-----:R-:W-:Y:S01]  /*0590*/  R2UR UR11, R4 ;  /* 0x00000000040b72ca */ /* 0x001fe200000e0000 */
[----:B------:R-:W-:Y:S01]  /*05a0*/  VOTEU.ALL UP0, P0 ;  /* 0x00000000003f7886 */ /* 0x000fe20000000000 */
[----:B--2---:R-:W-:Y:S01]  /*05b0*/  @!UP1 ULEA UR9, UR10, UR9, 0x18 ;  /* 0x000000090a099291 */ /* 0x004fe2000f8ec03f */
[----:B------:R-:W-:Y:S01]  /*05c0*/  VOTEU.ALL UP1, P0 ;  /* 0x00000000003f7886 */ /* 0x000fe20000020000 */
[C---:B------:R-:W-:Y:S01]  /*05d0*/  ISETP.NE.AND P0, PT, R20.reuse, 0x3, PT ;  /* 0x000000031400780c */ /* 0x040fe20003f05270 */
[----:B------:R-:W0:Y:S02]  /*05e0*/  FENCE.VIEW.ASYNC.S ;  /* 0x00000000000073c6 */ /* 0x000e240000000000 */
[----:B0-----:R0:W3:Y:S01]  /*05f0*/  @!UP0 SYNCS.EXCH.64 URZ, [UR8+0x80], UR4 ;  /* 0x00008004083f85b2 */ /* 0x0010e20008000100 */
[----:B------:R-:W-:-:S04]  /*0600*/  ISETP.EQ.OR P0, PT, R20, RZ, !P0 ;  /* 0x000000ff1400720c */ /* 0x000fc80004702670 */
[----:B------:R-:W-:-:S04]  /*0610*/  ISETP.EQ.AND P0, PT, R5, RZ, P0 ;  /* 0x000000ff0500720c */ /* 0x000fc80000702270 */
[----:B------:R-:W-:-:S04]  /*0620*/  SEL R7, RZ, 0x1, !P0 ;  /* 0x00000001ff077807 */ /* 0x000fc80004000000 */
[----:B------:R-:W-:Y:S01]  /*0630*/  SEL R7, R7, 0x2, P2 ;  /* 0x0000000207077807 */ /* 0x000fe20001000000 */
[----:B------:R0:W3:Y:S01]  /*0640*/  @!UP1 SYNCS.EXCH.64 URZ, [UR8+0x88], UR4 ;  /* 0x00008804083f95b2 */ /* 0x0000e20008000100 */
[----:B------:R-:W-:Y:S01]  /*0650*/  NOP ;  /* 0x0000000000007918 */ /* 0x000fe20000000000 */
[----:B------:R0:W3:Y:S01]  /*0660*/  @!UP2 SYNCS.EXCH.64 URZ, [UR9+0x60], UR6 ;  /* 0x00006006093fa5b2 */ /* 0x0000e20008000100 */
[----:B------:R0:W3:Y:S01]  /*0670*/  @!UP3 SYNCS.EXCH.64 URZ, [UR9+0x68], UR6 ;  /* 0x00006806093fb5b2 */ /* 0x0000e20008000100 */
[----:B------:R0:W3:Y:S01]  /*0680*/  @!UP4 SYNCS.EXCH.64 URZ, [UR9+0x70], UR6 ;  /* 0x00007006093fc5b2 */ /* 0x0000e20008000100 */
[----:B------:R0:W3:Y:S01]  /*0690*/  @!UP5 SYNCS.EXCH.64 URZ, [UR9+0x78], UR6 ;  /* 0x00007806093fd5b2 */ /* 0x0000e20008000100 */
[----:B------:R-:W-:Y:S01]  /*06a0*/  NOP ;  /* 0x0000000000007918 */ /* 0x000fe20000000000 */
[----:B---34-:R-:W-:Y:S06]  /*06b0*/  BAR.SYNC.DEFER_BLOCKING 0x0 ;  /* 0x0000000000007b1d */ /* 0x018fec0000010000 */
[----:B0-----:R-:W-:Y:S05]  /*06c0*/  @!P1 BRA `(.L_x_3) ;  /* 0x00000000001c9947 */ /* 0x001fea0003800000 */
[----:B------:R-:W0:Y:S02]  /*06d0*/  LDC.64 R2, c[0x0][0x598] ;  /* 0x00016600ff027b82 */ /* 0x000e240000000a00 */
[----:B0-----:R-:W2:Y:S02]  /*06e0*/  LDG.E.64 R2, desc[UR14][R2.64] ;  /* 0x0000000e02027981 */ /* 0x001ea4000c1e1b00 */
[----:B--2---:R-:W-:-:S04]  /*06f0*/  ISETP.NE.U32.AND P0, PT, R2, RZ, PT ;  /* 0x000000ff0200720c */ /* 0x004fc80003f05070 */
[----:B------:R-:W-:-:S13]  /*0700*/  ISETP.NE.AND.EX P0, PT, R3, RZ, PT, P0 ;  /* 0x000000ff0300720c */ /* 0x000fda0003f05300 */
[----:B------:R-:W-:Y:S05]  /*0710*/  @!P0 BRA `(.L_x_3) ;  /* 0x0000000000088947 */ /* 0x000fea0003800000 */
[----:B------:R2:W5:Y:S01]  /*0720*/  LD.E R12, desc[UR14][R2.64] ;  /* 0x0000000e020c7980 */ /* 0x000562000c101900 */
[----:B------:R-:W-:Y:S05]  /*0730*/  BRA `(.L_x_4) ;  /* 0x0000000000207947 */ /* 0x000fea0003800000 */
.L_x_3:
[----:B------:R-:W-:Y:S02]  /*0740*/  ULDC.64 UR4, c[0x0][0x588] ;  /* 0x0001620000047ab9 */ /* 0x000fe40000000a00 */
[----:B------:R-:W-:-:S04]  /*0750*/  ISETP.NE.U32.AND P0, PT, RZ, UR4, PT ;  /* 0x00000004ff007c0c */ /* 0x000fc8000bf05070 */
[----:B------:R-:W-:-:S13]  /*0760*/  ISETP.NE.AND.EX P0, PT, RZ, UR5, PT, P0 ;  /* 0x00000005ff007c0c */ /* 0x000fda000bf05300 */
[----:B------:R-:W-:Y:S05]  /*0770*/  @!P0 BRA `(.L_x_5) ;  /* 0x00000000000c8947 */ /* 0x000fea0003800000 */
[----:B------:R-:W0:Y:S02]  /*0780*/  LDC.64 R12, c[0x0][0x588] ;  /* 0x00016200ff0c7b82 */ /* 0x000e240000000a00 */
[----:B0-----:R1:W5:Y:S01]  /*0790*/  LDG.E R12, desc[UR14][R12.64] ;  /* 0x0000000e0c0c7981 */ /* 0x001362000c1e1900 */
[----:B------:R-:W-:Y:S05]  /*07a0*/  BRA `(.L_x_4) ;  /* 0x0000000000047947 */ /* 0x000fea0003800000 */
.L_x_5:
[----:B------:R-:W0:Y:S02]  /*07b0*/  LDC R12, c[0x0][0x580] ;  /* 0x00016000ff0c7b82 */ /* 0x000e240000000800 */
.L_x_4:
[----:B------:R-:W-:Y:S02]  /*07c0*/  ULDC.64 UR4, c[0x0][0x5a0] ;  /* 0x0001680000047ab9 */ /* 0x000fe40000000a00 */
[----:B------:R-:W-:-:S04]  /*07d0*/  ISETP.NE.U32.AND P0, PT, RZ, UR4, PT ;  /* 0x00000004ff007c0c */ /* 0x000fc8000bf05070 */
[----:B------:R-:W-:-:S13]  /*07e0*/  ISETP.NE.AND.EX P0, PT, RZ, UR5, PT, P0 ;  /* 0x00000005ff007c0c */ /* 0x000fda000bf05300 */
[----:B------:R-:W-:Y:S05]  /*07f0*/  @!P0 BRA `(.L_x_6) ;  /* 0x00000000001c8947 */ /* 0x000fea0003800000 */
[----:B--2---:R-:W2:Y:S02]  /*0800*/  LDC.64 R2, c[0x0][0x5a0] ;  /* 0x00016800ff027b82 */ /* 0x004ea40000000a00 */
[----:B--2---:R-:W2:Y:S02]  /*0810*/  LDG.E.64 R2, desc[UR14][R2.64] ;  /* 0x0000000e02027981 */ /* 0x004ea4000c1e1b00 */
[----:B--2---:R-:W-:-:S04]  /*0820*/  ISETP.NE.U32.AND P0, PT, R2, RZ, PT ;  /* 0x000000ff0200720c */ /* 0x004fc80003f05070 */
[----:B------:R-:W-:-:S13]  /*0830*/  ISETP.NE.AND.EX P0, PT, R3, RZ, PT, P0 ;  /* 0x000000ff0300720c */ /* 0x000fda0003f05300 */
[----:B------:R-:W-:Y:S05]  /*0840*/  @!P0 BRA `(.L_x_6) ;  /* 0x0000000000088947 */ /* 0x000fea0003800000 */
[----:B-1----:R4:W5:Y:S01]  /*0850*/  LD.E R13, desc[UR14][R2.64] ;  /* 0x0000000e020d7980 */ /* 0x002962000c101900 */
[----:B------:R-:W-:Y:S05]  /*0860*/  BRA `(.L_x_7) ;  /* 0x0000000000207947 */ /* 0x000fea0003800000 */
.L_x_6:
[----:B------:R-:W-:Y:S02]  /*0870*/  ULDC.64 UR4, c[0x0][0x590] ;  /* 0x0001640000047ab9 */ /* 0x000fe40000000a00 */
[----:B------:R-:W-:-:S04]  /*0880*/  ISETP.NE.U32.AND P0, PT, RZ, UR4, PT ;  /* 0x00000004ff007c0c */ /* 0x000fc8000bf05070 */
[----:B------:R-:W-:-:S13]  /*0890*/  ISETP.NE.AND.EX P0, PT, RZ, UR5, PT, P0 ;  /* 0x00000005ff007c0c */ /* 0x000fda000bf05300 */
[----:B------:R-:W-:Y:S05]  /*08a0*/  @!P0 BRA `(.L_x_8) ;  /* 0x00000000000c8947 */ /* 0x000fea0003800000 */
[----:B--2---:R-:W1:Y:S02]  /*08b0*/  LDC.64 R2, c[0x0][0x590] ;  /* 0x00016400ff027b82 */ /* 0x004e640000000a00 */
[----:B-1----:R3:W5:Y:S01]  /*08c0*/  LDG.E R13, desc[UR14][R2.64] ;  /* 0x0000000e020d7981 */ /* 0x002762000c1e1900 */
[----:B------:R-:W-:Y:S05]  /*08d0*/  BRA `(.L_x_7) ;  /* 0x0000000000047947 */ /* 0x000fea0003800000 */
.L_x_8:
[----:B-1----:R-:W1:Y:S02]  /*08e0*/  LDC R13, c[0x0][0x584] ;  /* 0x00016100ff0d7b82 */ /* 0x002e640000000800 */
.L_x_7:
[----:B------:R-:W0:Y:S01]  /*08f0*/  LDC R0, c[0x0][0x65c] ;  /* 0x00019700ff007b82 */ /* 0x000e220000000800 */
[----:B------:R-:W2:Y:S01]  /*0900*/  S2R R21, SR_CTAID.Y ;  /* 0x0000000000157919 */ /* 0x000ea20000002600 */
[----:B------:R-:W-:Y:S01]  /*0910*/  ULDC UR8, c[0x0][0x28c] ;  /* 0x0000a30000087ab9 */ /* 0x000fe20000000800 */
[----:B------:R-:W-:Y:S01]  /*0920*/  ISETP.NE.AND P0, PT, R5, 0x2, PT ;  /* 0x000000020500780c */ /* 0x000fe20003f05270 */
[----:B------:R-:W-:Y:S01]  /*0930*/  UIADD3 UR8, UR8, 0xff, URZ ;  /* 0x000000ff08087890 */ /* 0x000fe2000fffe03f */
[----:B------:R-:W1:Y:S01]  /*0940*/  S2R R14, SR_CTAID.X ;  /* 0x00000000000e7919 */ /* 0x000e620000002500 */
[----:B------:R-:W-:Y:S01]  /*0950*/  UMOV UR4, URZ ;  /* 0x0000003f00047c82 */ /* 0x000fe20008000000 */
[----:B------:R-:W-:Y:S01]  /*0960*/  UMOV UR5, URZ ;  /* 0x0000003f00057c82 */ /* 0x000fe20008000000 */
[----:B------:R-:W-:-:S04]  /*0970*/  USHF.R.S32.HI UR9, URZ, 0x1f, UR8 ;  /* 0x0000001f3f097899 */ /* 0x000fc80008011408 */
[----:B------:R-:W-:-:S04]  /*0980*/  ULEA.HI UR9, UR9, UR8, URZ, 0x8 ;  /* 0x0000000809097291 */ /* 0x000fc8000f8f403f */
[----:B------:R-:W-:Y:S01]  /*0990*/  USHF.R.S32.HI UR13, URZ, 0x8, UR9 ;  /* 0x000000083f0d7899 */ /* 0x000fe20008011409 */
[----:B0-----:R-:W-:-:S13]  /*09a0*/  ISETP.NE.AND P2, PT, R0, 0x1, PT ;  /* 0x000000010000780c */ /* 0x001fda0003f45270 */
[----:B------:R-:W1:Y:S01]  /*09b0*/  @P2 LDC R15, c[0x0][0x10] ;  /* 0x00000400ff0f2b82 */ /* 0x000e620000000800 */
[----:B--234-:R-:W-:Y:S02]  /*09c0*/  @P2 IMAD.MOV.U32 R2, RZ, RZ, R21 ;  /* 0x000000ffff022224 */ /* 0x01cfe400078e0015 */
[----:B------:R-:W-:Y:S02]  /*09d0*/  @P2 IMAD.MOV.U32 R3, RZ, RZ, RZ ;  /* 0x000000ffff032224 */ /* 0x000fe400078e00ff */
[----:B------:R-:W-:-:S03]  /*09e0*/  @P2 IMAD.MOV.U32 R5, RZ, RZ, RZ ;  /* 0x000000ffff052224 */ /* 0x000fc600078e00ff */
[----:B------:R-:W0:Y:S01]  /*09f0*/  @!P2 LDC R9, c[0x0][0xc] ;  /* 0x00000300ff09ab82 */ /* 0x000e220000000800 */
[----:B------:R-:W-:Y:S01]  /*0a00*/  ULDC UR6, c[0x0][0xc] ;  /* 0x0000030000067ab9 */ /* 0x000fe20000000800 */
[----:B------:R-:W-:Y:S02]  /*0a10*/  ULDC UR7, c[0x0][0x10] ;  /* 0x0000040000077ab9 */ /* 0x000fe40000000800 */
[----:B------:R-:W-:-:S04]  /*0a20*/  UIMAD.WIDE.U32 UR6, UR6, UR7, URZ ;  /* 0x00000007060672a5 */ /* 0x000fc8000f8e003f */
[----:B------:R-:W2:Y:S01]  /*0a30*/  LDC R8, c[0x0][0x14] ;  /* 0x00000500ff087b82 */ /* 0x000ea20000000800 */
[----:B-1----:R-:W-:-:S04]  /*0a40*/  @P2 IMAD.WIDE.U32 R2, R14, R15, R2 ;  /* 0x0000000f0e022225 */ /* 0x002fc800078e0002 */
[----:B------:R-:W-:Y:S02]  /*0a50*/  IMAD.MOV.U32 R15, RZ, RZ, RZ ;  /* 0x000000ffff0f7224 */ /* 0x000fe400078e00ff */
[----:B------:R-:W-:Y:S02]  /*0a60*/  @P2 IMAD.IADD R3, R3, 0x1, R5 ;  /* 0x0000000103032824 */ /* 0x000fe400078e0205 */
[----:B0-----:R-:W-:-:S04]  /*0a70*/  @!P2 IMAD.WIDE.U32 R4, R9, R21, R14 ;  /* 0x000000150904a225 */ /* 0x001fc800078e000e */
[----:B------:R-:W-:Y:S02]  /*0a80*/  @!P2 IMAD.MOV.U32 R2, RZ, RZ, R4 ;  /* 0x000000ffff02a224 */ /* 0x000fe400078e0004 */
[----:B------:R-:W-:Y:S02]  /*0a90*/  @!P2 IMAD.MOV.U32 R3, RZ, RZ, R5 ;  /* 0x000000ffff03a224 */ /* 0x000fe400078e0005 */
[C---:B--2---:R-:W-:Y:S02]  /*0aa0*/  IMAD R17, R8.reuse, UR7, RZ ;  /* 0x0000000708117c24 */ /* 0x044fe4000f8e02ff */
[----:B------:R-:W-:Y:S01]  /*0ab0*/  IMAD.WIDE.U32 R8, R8, UR6, RZ ;  /* 0x0000000608087c25 */ /* 0x000fe2000f8e00ff */
[----:B------:R-:W-:-:S03]  /*0ac0*/  ULDC.64 UR6, c[0x0][0x650] ;  /* 0x0001940000067ab9 */ /* 0x000fc60000000a00 */
[----:B------:R-:W-:Y:S01]  /*0ad0*/  IMAD.IADD R0, R9, 0x1, R17 ;  /* 0x0000000109007824 */ /* 0x000fe200078e0211 */
[----:B------:R-:W-:Y:S06]  /*0ae0*/  @P0 BRA `(.L_x_9) ;  /* 0x0000000000200947 */ /* 0x000fec0003800000 */
[----:B------:R-:W-:Y:S01]  /*0af0*/  UISETP.GE.U32.AND UP0, UPT, UR13, 0x5, UPT ;  /* 0x000000050d00788c */ /* 0x000fe2000bf06070 */
[----:B------:R-:W-:Y:S01]  /*0b00*/  IADD3 R2, P0, R2, R8, RZ ;  /* 0x0000000802027210 */ /* 0x000fe20007f1e0ff */
[----:B------:R-:W-:-:S04]  /*0b10*/  UIMAD.WIDE.U32 UR4, UR13, -0x33333333, URZ ;  /* 0xcccccccd0d0478a5 */ /* 0x000fc8000f8e003f */
[----:B------:R-:W-:Y:S01]  /*0b20*/  USHF.R.U32.HI UR4, URZ, 0x2, UR5 ;  /* 0x000000023f047899 */ /* 0x000fe20008011605 */
[----:B------:R-:W-:Y:S02]  /*0b30*/  IMAD.X R3, R0, 0x1, R3, P0 ;  /* 0x0000000100037824 */ /* 0x000fe400000e0603 */
[----:B------:R-:W-:Y:S02]  /*0b40*/  UMOV UR5, URZ ;  /* 0x0000003f00057c82 */ /* 0x000fe40008000000 */
[----:B------:R-:W-:Y:S02]  /*0b50*/  @UP0 ULOP3.LUT UR5, UR4, 0x1, URZ, 0xc0, !UPT ;  /* 0x0000000104050892 */ /* 0x000fe4000f8ec03f */
[----:B------:R-:W-:-:S12]  /*0b60*/  UIMAD UR4, UR4, -0x5, UR13 ;  /* 0xfffffffb040478a4 */ /* 0x000fd8000f8e020d */
.L_x_9:
[----:B------:R-:W-:Y:S01]  /*0b70*/  ISETP.GE.U32.AND P0, PT, R2, UR6, PT ;  /* 0x0000000602007c0c */ /* 0x000fe2000bf06070 */
[----:B------:R-:W-:Y:S01]  /*0b80*/  IMAD.MOV.U32 R6, RZ, RZ, -0x1 ;  /* 0xffffffffff067424 */ /* 0x000fe200078e00ff */
[----:B------:R-:W-:Y:S01]  /*0b90*/  PRMT R16, RZ, 0x7610, R16 ;  /* 0x00007610ff107816 */ /* 0x000fe20000000010 */
[----:B------:R-:W-:Y:S01]  /*0ba0*/  IMAD.MOV.U32 R5, RZ, RZ, -0x1 ;  /* 0xffffffffff057424 */ /* 0x000fe200078e00ff */
[----:B------:R-:W-:Y:S01]  /*0bb0*/  ISETP.GE.U32.AND.EX P0, PT, R3, UR7, PT, P0 ;  /* 0x0000000703007c0c */ /* 0x000fe2000bf06100 */
[----:B------:R-:W-:-:S12]  /*0bc0*/  IMAD.MOV.U32 R4, RZ, RZ, -0x1 ;  /* 0xffffffffff047424 */ /* 0x000fd800078e00ff */
[----:B------:R-:W-:Y:S05]  /*0bd0*/  @P0 BRA `(.L_x_10) ;  /* 0x00000004005c0947 */ /* 0x000fea0003800000 */
[----:B------:R-:W0:Y:S01]  /*0be0*/  LDC.64 R24, c[0x0][0x628] ;  /* 0x00018a00ff187b82 */ /* 0x000e220000000a00 */
[----:B------:R-:W-:Y:S02]  /*0bf0*/  IMAD.MOV.U32 R4, RZ, RZ, R2 ;  /* 0x000000ffff047224 */ /* 0x000fe400078e0002 */
[----:B------:R-:W-:-:S05]  /*0c00*/  IMAD.MOV.U32 R5, RZ, RZ, R3 ;  /* 0x000000ffff057224 */ /* 0x000fca00078e0003 */
[----:B------:R-:W1:Y:S08]  /*0c10*/  LDC R6, c[0x0][0x630] ;  /* 0x00018c00ff067b82 */ /* 0x000e700000000800 */
[----:B------:R-:W2:Y:S01]  /*0c20*/  LDC.64 R26, c[0x0][0x620] ;  /* 0x00018800ff1a7b82 */ /* 0x000ea20000000a00 */
[----:B0-----:R-:W-:-:S04]  /*0c30*/  ISETP.NE.U32.AND P0, PT, R24, RZ, PT ;  /* 0x000000ff1800720c */ /* 0x001fc80003f05070 */
[----:B------:R-:W-:-:S13]  /*0c40*/  ISETP.NE.AND.EX P0, PT, R25, RZ, PT, P0 ;  /* 0x000000ff1900720c */ /* 0x000fda0003f05300 */
[----:B-12---:R-:W-:Y:S05]  /*0c50*/  @!P0 BRA `(.L_x_11) ;  /* 0x0000000000288947 */ /* 0x006fea0003800000 */
[----:B------:R-:W0:Y:S02]  /*0c60*/  LDC R19, c[0x0][0x634] ;  /* 0x00018d00ff137b82 */ /* 0x000e240000000800 */
[----:B0-----:R-:W-:-:S05]  /*0c70*/  IADD3 R19, P0, R2, R19, RZ ;  /* 0x0000001302137210 */ /* 0x001fca0007f1e0ff */
[----:B------:R-:W-:-:S04]  /*0c80*/  IMAD.X R23, RZ, RZ, R3, P0 ;  /* 0x000000ffff177224 */ /* 0x000fc800000e0603 */
[----:B------:R-:W-:-:S04]  /*0c90*/  IMAD.WIDE.U32 R4, R23, R24, RZ ;  /* 0x0000001817047225 */ /* 0x000fc800078e00ff */
[----:B------:R-:W-:-:S04]  /*0ca0*/  IMAD.WIDE.U32 R16, P0, R19, R25, R4 ;  /* 0x0000001913107225 */ /* 0x000fc80007800004 */
[----:B------:R-:W-:-:S04]  /*0cb0*/  IMAD.WIDE.U32 R4, R19, R24, RZ ;  /* 0x0000001813047225 */ /* 0x000fc800078e00ff */
[----:B------:R-:W-:Y:S01]  /*0cc0*/  IMAD.X R19, RZ, RZ, RZ, P0 ;  /* 0x000000ffff137224 */ /* 0x000fe200000e06ff */
[----:B------:R-:W-:Y:S01]  /*0cd0*/  IADD3 RZ, P0, R5, R16, RZ ;  /* 0x0000001005ff7210 */ /* 0x000fe20007f1e0ff */
[----:B------:R-:W-:-:S04]  /*0ce0*/  IMAD.MOV.U32 R18, RZ, RZ, R17 ;  /* 0x000000ffff127224 */ /* 0x000fc800078e0011 */
[----:B------:R-:W-:-:S08]  /*0cf0*/  IMAD.WIDE.U32.X R4, R23, R25, R18, P0 ;  /* 0x0000001917047225 */ /* 0x000fd000000e0412 */
.L_x_11:
[--C-:B------:R-:W-:Y:S01]  /*0d00*/  SHF.R.U64 R32, R4, R6, R5.reuse ;  /* 0x0000000604207219 */ /* 0x100fe20000001205 */
[----:B------:R-:W0:Y:S01]  /*0d10*/  LDC.64 R28, c[0x0][0x640] ;  /* 0x00019000ff1c7b82 */ /* 0x000e220000000a00 */
[----:B------:R-:W-:Y:S01]  /*0d20*/  I2FP.F32.U32 R4, R14 ;  /* 0x0000000e00047245 */ /* 0x000fe20000201000 */
[----:B------:R-:W-:Y:S01]  /*0d30*/  ULDC UR6, c[0x0][0x150] ;  /* 0x0000540000067ab9 */ /* 0x000fe20000000800 */
[----:B------:R-:W-:Y:S02]  /*0d40*/  SHF.R.U32.HI R5, RZ, R6, R5 ;  /* 0x00000006ff057219 */ /* 0x000fe40000011605 */
[----:B------:R-:W-:Y:S01]  /*0d50*/  IADD3 R17, P0, RZ, -R32, RZ ;  /* 0x80000020ff117210 */ /* 0x000fe20007f1e0ff */
[----:B------:R-:W-:Y:S01]  /*0d60*/  FMUL R6, R4, UR6 ;  /* 0x0000000604067c20 */ /* 0x000fe20008400000 */
[----:B------:R-:W-:Y:S01]  /*0d70*/  ULDC UR6, c[0x0][0x154] ;  /* 0x0000550000067ab9 */ /* 0x000fe20000000800 */
[----:B------:R-:W1:Y:S02]  /*0d80*/  LDC R18, c[0x0][0x618] ;  /* 0x00018600ff127b82 */ /* 0x000e640000000800 */
[----:B------:R-:W-:-:S02]  /*0d90*/  IMAD.X R19, RZ, RZ, ~R5, P0 ;  /* 0x000000ffff137224 */ /* 0x000fc400000e0e05 */
[----:B------:R-:W2:Y:S01]  /*0da0*/  F2I.U32.TRUNC.NTZ R6, R6 ;  /* 0x0000000600067305 */ /* 0x000ea2000020f000 */
[----:B------:R-:W-:-:S03]  /*0db0*/  IMAD.WIDE.U32 R4, R17, R26, R2 ;  /* 0x0000001a11047225 */ /* 0x000fc600078e0002 */
[----:B------:R-:W3:Y:S01]  /*0dc0*/  LDC R15, c[0x0][0x144] ;  /* 0x00005100ff0f7b82 */ /* 0x000ee20000000800 */
[----:B------:R-:W-:-:S04]  /*0dd0*/  IMAD R16, R19, R26, RZ ;  /* 0x0000001a13107224 */ /* 0x000fc800078e02ff */
[----:B------:R-:W-:-:S03]  /*0de0*/  IMAD R17, R17, R27, R16 ;  /* 0x0000001b11117224 */ /* 0x000fc600078e0210 */
[----:B------:R-:W4:Y:S01]  /*0df0*/  LDC R22, c[0x0][0x608] ;  /* 0x00018200ff167b82 */ /* 0x000f220000000800 */
[----:B------:R-:W-:Y:S01]  /*0e00*/  IMAD.IADD R17, R5, 0x1, R17 ;  /* 0x0000000105117824 */ /* 0x000fe200078e0211 */
[----:B0-----:R-:W-:Y:S01]  /*0e10*/  ISETP.NE.U32.AND P0, PT, R28, RZ, PT ;  /* 0x000000ff1c00720c */ /* 0x001fe20003f05070 */
[----:B--2---:R-:W-:-:S03]  /*0e20*/  IMAD.MOV R5, RZ, RZ, -R6 ;  /* 0x000000ffff057224 */ /* 0x004fc600078e0a06 */
[----:B------:R-:W-:Y:S02]  /*0e30*/  ISETP.NE.AND.EX P0, PT, R29, RZ, PT, P0 ;  /* 0x000000ff1d00720c */ /* 0x000fe40003f05300 */
[----:B------:R-:W0:Y:S01]  /*0e40*/  LDC R19, c[0x0][0x658] ;  /* 0x00019600ff137b82 */ /* 0x000e220000000800 */
[-CC-:B-1----:R-:W-:Y:S02]  /*0e50*/  SHF.R.U64 R26, R4, R18.reuse, R17.reuse ;  /* 0x00000012041a7219 */ /* 0x182fe40000001211 */
[----:B------:R-:W-:Y:S02]  /*0e60*/  I2FP.F32.U32 R4, R21 ;  /* 0x0000001500047245 */ /* 0x000fe40000201000 */
[----:B------:R-:W-:Y:S01]  /*0e70*/  SHF.R.U32.HI R17, RZ, R18, R17 ;  /* 0x00000012ff117219 */ /* 0x000fe20000011611 */
[----:B------:R-:W-:Y:S02]  /*0e80*/  IMAD.MOV.U32 R18, RZ, RZ, 0x1 ;  /* 0x00000001ff127424 */ /* 0x000fe400078e00ff */
[----:B------:R-:W1:Y:S01]  /*0e90*/  LDC R24, c[0x0][0x148] ;  /* 0x00005200ff187b82 */ /* 0x000e620000000800 */
[----:B---3--:R-:W-:-:S02]  /*0ea0*/  IMAD R6, R15, R5, R14 ;  /* 0x000000050f067224 */ /* 0x008fc400078e020e */
[----:B------:R-:W-:Y:S01]  /*0eb0*/  FMUL R5, R4, UR6 ;  /* 0x0000000604057c20 */ /* 0x000fe20008400000 */
[----:B------:R-:W-:-:S04]  /*0ec0*/  IMAD.MOV.U32 R4, RZ, RZ, -0x1 ;  /* 0xffffffffff047424 */ /* 0x000fc800078e00ff */
[----:B------:R-:W2:Y:S01]  /*0ed0*/  LDC R25, c[0x0][0x600] ;  /* 0x00018000ff197b82 */ /* 0x000ea20000000800 */
[-CC-:B----4-:R-:W-:Y:S02]  /*0ee0*/  SHF.R.U64 R34, R26, R22.reuse, R17.reuse ;  /* 0x000000161a227219 */ /* 0x190fe40000001211 */
[----:B------:R-:W-:Y:S02]  /*0ef0*/  SHF.R.U32.HI R14, RZ, R22, R17 ;  /* 0x00000016ff0e7219 */ /* 0x000fe40000011611 */
[----:B------:R3:W4:Y:S03]  /*0f00*/  F2I.U32.TRUNC.NTZ R22, R5 ;  /* 0x0000000500167305 */ /* 0x000726000020f000 */
[----:B------:R-:W1:Y:S01]  /*0f10*/  LDC R27, c[0x0][0x648] ;  /* 0x00019200ff1b7b82 */ /* 0x000e620000000800 */
[-C--:B0-----:R-:W-:Y:S02]  /*0f20*/  SHF.R.U64 R36, R34, R19.reuse, R14 ;  /* 0x0000001322247219 */ /* 0x081fe4000000120e */
[----:B------:R-:W-:-:S02]  /*0f30*/  SHF.L.U32 R4, R4, R19, RZ ;  /* 0x0000001304047219 */ /* 0x000fc400000006ff */
[-C--:B------:R-:W-:Y:S02]  /*0f40*/  SHF.R.U32.HI R14, RZ, R19.reuse, R14 ;  /* 0x00000013ff0e7219 */ /* 0x080fe4000001160e */
[----:B------:R-:W-:Y:S01]  /*0f50*/  SHF.L.U32 R18, R18, R19, RZ ;  /* 0x0000001312127219 */ /* 0x000fe200000006ff */
[----:B------:R-:W0:Y:S01]  /*0f60*/  LDC R31, c[0x0][0x638] ;  /* 0x00018e00ff1f7b82 */ /* 0x000e220000000800 */
[----:B------:R-:W-:Y:S01]  /*0f70*/  LOP3.LUT R19, RZ, R4, RZ, 0x33, !PT ;  /* 0x00000004ff137212 */ /* 0x000fe200078e33ff */
[----:B------:R-:W-:Y:S02]  /*0f80*/  IMAD.MOV.U32 R4, RZ, RZ, R36 ;  /* 0x000000ffff047224 */ /* 0x000fe400078e0024 */
[----:B---3--:R-:W-:-:S04]  /*0f90*/  IMAD.MOV.U32 R5, RZ, RZ, R14 ;  /* 0x000000ffff057224 */ /* 0x008fc800078e000e */
[----:B------:R-:W3:Y:S01]  /*0fa0*/  LDC R30, c[0x0][0x610] ;  /* 0x00018400ff1e7b82 */ /* 0x000ee20000000800 */
[----:B----4-:R-:W-:Y:S05]  /*0fb0*/  @!P0 BRA `(.L_x_12) ;  /* 0x0000000000288947 */ /* 0x010fea0003800000 */
[----:B------:R-:W4:Y:S02]  /*0fc0*/  LDC R17, c[0x0][0x64c] ;  /* 0x00019300ff117b82 */ /* 0x000f240000000800 */
[----:B----4-:R-:W-:-:S05]  /*0fd0*/  IADD3 R17, P0, R36, R17, RZ ;  /* 0x0000001124117210 */ /* 0x010fca0007f1e0ff */
        /* <DEDUP_REMOVED lines=8> */
.L_x_12:
[----:B-1----:R-:W-:Y:S01]  /*1060*/  SHF.R.U64 R4, R4, R27, R5 ;  /* 0x0000001b04047219 */ /* 0x002fe20000001205 */
[----:B--2---:R-:W-:Y:S01]  /*1070*/  VIADD R5, R25, 0xffffffff ;  /* 0xffffffff19057836 */ /* 0x004fe20000000000 */
[----:B------:R-:W-:Y:S01]  /*1080*/  LOP3.LUT R19, R34, R19, RZ, 0xc0, !PT ;  /* 0x0000001322137212 */ /* 0x000fe200078ec0ff */
[----:B------:R-:W-:Y:S02]  /*1090*/  IMAD.MOV R22, RZ, RZ, -R22 ;  /* 0x000000ffff167224 */ /* 0x000fe400078e0a16 */
[----:B------:R-:W-:Y:S01]  /*10a0*/  IMAD.MOV R14, RZ, RZ, -R4 ;  /* 0x000000ffff0e7224 */ /* 0x000fe200078e0a04 */
[----:B------:R-:W-:Y:S01]  /*10b0*/  LOP3.LUT R5, R26, R5, RZ, 0xc0, !PT ;  /* 0x000000051a057212 */ /* 0x000fe200078ec0ff */
[----:B------:R-:W-:Y:S02]  /*10c0*/  IMAD R19, R18, R4, R19 ;  /* 0x0000000412137224 */ /* 0x000fe400078e0213 */
[----:B------:R-:W-:Y:S02]  /*10d0*/  @P2 IMAD R6, R24, R22, R21 ;  /* 0x0000001618062224 */ /* 0x000fe400078e0215 */
[----:B0-----:R-:W-:-:S02]  /*10e0*/  IMAD R4, R14, R31, R36 ;  /* 0x0000001f0e047224 */ /* 0x001fc400078e0224 */
[----:B---3--:R-:W-:Y:S02]  /*10f0*/  IMAD R6, R19, R30, R6 ;  /* 0x0000001e13067224 */ /* 0x008fe400078e0206 */
[----:B------:R-:W-:Y:S02]  /*1100*/  IMAD R15, R4, R25, R5 ;  /* 0x00000019040f7224 */ /* 0x000fe400078e0205 */
[----:B------:R-:W-:Y:S02]  /*1110*/  IMAD.MOV.U32 R16, RZ, RZ, 0x1 ;  /* 0x00000001ff107424 */ /* 0x000fe400078e00ff */
[----:B------:R-:W-:Y:S01]  /*1120*/  IMAD.MOV.U32 R4, RZ, RZ, R32 ;  /* 0x000000ffff047224 */ /* 0x000fe200078e0020 */
[----:B------:R-:W-:Y:S02]  /*1130*/  SEL R5, R15, R6, !P2 ;  /* 0x000000060f057207 */ /* 0x000fe40005000000 */
[----:B------:R-:W-:-:S07]  /*1140*/  SEL R6, R6, R15, !P2 ;  /* 0x0000000f06067207 */ /* 0x000fce0005000000 */
.L_x_10:
[----:B------:R-:W-:Y:S05]  /*1150*/  @!P3 BRA `(.L_x_13) ;  /* 0x0000005800f0b947 */ /* 0x000fea0003800000 */
[----:B------:R-:W-:-:S13]  /*1160*/  ISETP.GT.U32.AND P0, PT, R33, 0x1, PT ;  /* 0x000000012100780c */ /* 0x000fda0003f04070 */
[----:B------:R-:W-:Y:S05]  /*1170*/  @P0 EXIT ;  /* 0x000000000000094d */ /* 0x000fea0003800000 */
.L_x_14:
[----:B------:R-:W-:-:S08]  /*1180*/  NOP ;  /* 0x0000000000007918 */ /* 0x000fd00000000000 */
[----:B------:R-:W0:Y:S02]  /*1190*/  USETMAXREG.TRY_ALLOC.CTAPOOL UP0, 0xe8 ;  /* 0x000000e8000079c8 */ /* 0x000e240008000600 */
[----:B0-----:R-:W-:-:S13]  /*11a0*/  PLOP3.LUT P0, PT, PT, PT, UP0, 0x80, 0x0 ;  /* 0x000000000000781c */ /* 0x001fda0003f0f008 */
[----:B------:R-:W-:Y:S05]  /*11b0*/  @!P0 BRA `(.L_x_14) ;  /* 0xfffffffc00f08947 */ /* 0x000fea000383ffff */
[----:B------:R-:W-:-:S13]  /*11c0*/  LOP3.LUT P0, RZ, R16, 0xff, RZ, 0xc0, !PT ;  /* 0x000000ff10ff7812 */ /* 0x000fda000780c0ff */
[----:B------:R-:W-:Y:S05]  /*11d0*/  @!P0 EXIT ;  /* 0x000000000000894d */ /* 0x000fea0003800000 */
[----:B------:R-:W0:Y:S01]  /*11e0*/  S2UR UR6, SR_CgaCtaId ;  /* 0x00000000000679c3 */ /* 0x000e220000008800 */
[----:B------:R-:W-:Y:S01]  /*11f0*/  SHF.R.S32.HI R11, RZ, 0x1f, R10 ;  /* 0x0000001fff0b7819 */ /* 0x000fe2000001140a */
[----:B------:R-:W-:Y:S01]  /*1200*/  UIADD3 UR7, UR11, -0x1, URZ ;  /* 0xffffffff0b077890 */ /* 0x000fe2000fffe03f */
[----:B------:R-:W-:Y:S01]  /*1210*/  LOP3.LUT R117, R7, 0x1, RZ, 0xfc, !PT ;  /* 0x0000000107757812 */ /* 0x000fe200078efcff */
[----:B------:R-:W-:Y:S01]  /*1220*/  UMOV UR9, 0x400 ;  /* 0x0000040000097882 */ /* 0x000fe20000000000 */
[CC--:B------:R-:W-:Y:S01]  /*1230*/  LEA.HI R15, R11.reuse, R10.reuse, RZ, 0x2 ;  /* 0x0000000a0b0f7211 */ /* 0x0c0fe200078f10ff */
[----:B------:R-:W-:Y:S01]  /*1240*/  UISETP.LT.AND UP0, UPT, UR13, 0x1, UPT ;  /* 0x000000010d00788c */ /* 0x000fe2000bf01270 */
[----:B------:R-:W-:Y:S01]  /*1250*/  LEA.HI R16, R11, R10, RZ, 0x5 ;  /* 0x0000000a0b107211 */ /* 0x000fe200078f28ff */
[----:B------:R-:W-:Y:S01]  /*1260*/  USHF.L.U32 UR20, UR13, 0x1, URZ ;  /* 0x000000010d147899 */ /* 0x000fe2000800063f */
[--C-:B------:R-:W-:Y:S01]  /*1270*/  SHF.R.S32.HI R14, RZ, 0x2, R15.reuse ;  /* 0x00000002ff0e7819 */ /* 0x100fe2000001140f */
[----:B------:R-:W-:Y:S01]  /*1280*/  USEL UR10, UR13, 0x1, UP0 ;  /* 0x000000010d0a7887 */ /* 0x000fe20008000000 */
[----:B------:R-:W-:Y:S01]  /*1290*/  SHF.R.S32.HI R17, RZ, 0x1f, R15 ;  /* 0x0000001fff117819 */ /* 0x000fe2000001140f */
[----:B------:R-:W-:Y:S01]  /*12a0*/  UISETP.NE.AND UP0, UPT, UR7, URZ, UPT ;  /* 0x0000003f0700728c */ /* 0x000fe2000bf05270 */
[----:B------:R-:W-:Y:S01]  /*12b0*/  LOP3.LUT R11, R15, 0xfffffffc, RZ, 0xc0, !PT ;  /* 0xfffffffc0f0b7812 */ /* 0x000fe200078ec0ff */
[----:B------:R-:W-:Y:S01]  /*12c0*/  UIADD3 UR10, -UR10, UR13, URZ ;  /* 0x0000000d0a0a7290 */ /* 0x000fe2000fffe13f */
[----:B------:R-:W-:-:S03]  /*12d0*/  LEA.HI R17, R17, R14, RZ, 0x3 ;  /* 0x0000000e11117211 */ /* 0x000fc600078f18ff */
[----:B------:R-:W-:Y:S01]  /*12e0*/  IMAD.IADD R18, R10, 0x1, -R11 ;  /* 0x000000010a127824 */ /* 0x000fe200078e0a0b */
[----:B------:R-:W-:Y:S01]  /*12f0*/  LOP3.LUT R17, R17, 0xfffffff8, RZ, 0xc0, !PT ;  /* 0xfffffff811117812 */ /* 0x000fe200078ec0ff */
[----:B0-----:R-:W-:-:S04]  /*1300*/  ULEA UR9, UR6, UR9, 0x18 ;  /* 0x0000000906097291 */ /* 0x001fc8000f8ec03f */
[----:B------:R-:W-:Y:S01]  /*1310*/  IMAD.IADD R14, R14, 0x1, -R17 ;  /* 0x000000010e0e7824 */ /* 0x000fe200078e0a11 */
[----:B------:R-:W-:Y:S01]  /*1320*/  USHF.L.U32 UR6, UR7, 0x3, URZ ;  /* 0x0000000307067899 */ /* 0x000fe2000800063f */
[----:B------:R-:W-:Y:S01]  /*1330*/  SHF.R.S32.HI R17, RZ, 0x5, R16 ;  /* 0x00000005ff117819 */ /* 0x000fe20000011410 */
[----:B------:R-:W-:Y:S02]  /*1340*/  USEL UR7, URZ, 0x1, UP0 ;  /* 0x000000013f077887 */ /* 0x000fe40008000000 */
[----:B------:R-:W-:Y:S01]  /*1350*/  ULOP3.LUT UR6, UR6, 0x8, URZ, 0xc0, !UPT ;  /* 0x0000000806067892 */ /* 0x000fe2000f8ec03f */
[--C-:B------:R-:W-:Y:S01]  /*1360*/  SHF.R.S32.HI R15, RZ, 0x1f, R14.reuse ;  /* 0x0000001fff0f7819 */ /* 0x100fe2000001140e */
[C-C-:B------:R-:W-:Y:S01]  /*1370*/  IMAD R19, R17.reuse, -0x10, -R14.reuse ;  /* 0xfffffff011137824 */ /* 0x140fe200078e0a0e */
[----:B------:R-:W-:Y:S01]  /*1380*/  UIADD3 UR21, UR9, 0x60, URZ ;  /* 0x0000006009157890 */ /* 0x000fe2000fffe03f */
[----:B------:R-:W-:Y:S01]  /*1390*/  IMAD.U32 R116, RZ, RZ, UR7 ;  /* 0x00000007ff747e24 */ /* 0x000fe2000f8e00ff */
[----:B------:R-:W-:Y:S01]  /*13a0*/  ULOP3.LUT UR22, UR6, 0x8, URZ, 0x3c, !UPT ;  /* 0x0000000806167892 */ /* 0x000fe2000f8e3c3f */
[----:B------:R-:W-:Y:S01]  /*13b0*/  IMAD.WIDE R10, R17, 0x10, R14 ;  /* 0x00000010110a7825 */ /* 0x000fe200078e020e */
[----:B------:R-:W-:-:S02]  /*13c0*/  ULOP3.LUT UR12, UR6, 0x18, URZ, 0x3c, !UPT ;  /* 0x00000018060c7892 */ /* 0x000fc4000f8e3c3f */
[----:B------:R-:W-:Y:S01]  /*13d0*/  ULEA UR11, UR11, UR21, 0x3 ;  /* 0x000000150b0b7291 */ /* 0x000fe2000f8e183f */
[----:B------:R-:W-:Y:S02]  /*13e0*/  ULDC UR6, c[0x0][0x284] ;  /* 0x0000a10000067ab9 */ /* 0x000fe40000000800 */
[----:B------:R-:W-:-:S09]  /*13f0*/  VIADD R19, R19, UR6 ;  /* 0x0000000613137c36 */ /* 0x000fd20008000000 */
.L_x_137:
[----:B------:R-:W-:Y:S01]  /*1400*/  SHF.L.U32 R14, R116, 0x1f, RZ ;  /* 0x0000001f740e7819 */ /* 0x000fe200000006ff */
[----:B------:R-:W0:Y:S01]  /*1410*/  LDC R15, c[0x0][0x28c] ;  /* 0x0000a300ff0f7b82 */ /* 0x000e220000000800 */
[----:B------:R-:W-:Y:S01]  /*1420*/  UMOV UR6, URZ ;  /* 0x0000003f00067c82 */ /* 0x000fe20008000000 */
[----:B------:R-:W-:Y:S01]  /*1430*/  UMOV UR23, UR4 ;  /* 0x0000000400177c82 */ /* 0x000fe20008000000 */
[----:B-1----:R-:W1:Y:S01]  /*1440*/  SYNCS.PHASECHK.TRANS64.TRYWAIT P0, [UR11+-0x8], R14 ;  /* 0xfffff80eff0075a7 */ /* 0x002e62000800014b */
[----:B0-----:R-:W-:Y:S01]  /*1450*/  ISETP.GE.AND P1, PT, R15, 0x1, PT ;  /* 0x000000010f00780c */ /* 0x001fe20003f26270 */
[----:B-1-34-:R-:W-:-:S12]  /*1460*/  @!P0 BRA `(.L_x_15) ;  /* 0x0000006800648947 */ /* 0x01afd80003800000 */
.L_x_160:
[----:B------:R-:W-:Y:S01]  /*1470*/  UMOV UR7, URZ ;  /* 0x0000003f00077c82 */ /* 0x000fe20008000000 */
[----:B------:R-:W-:Y:S01]  /*1480*/  UMOV UR8, URZ ;  /* 0x0000003f00087c82 */ /* 0x000fe20008000000 */
[----:B------:R-:W-:Y:S02]  /*1490*/  CS2R R20, SRZ ;  /* 0x0000000000147805 */ /* 0x000fe4000001ff00 */
[----:B------:R-:W-:Y:S02]  /*14a0*/  CS2R R22, SRZ ;  /* 0x0000000000167805 */ /* 0x000fe4000001ff00 */
[----:B------:R-:W-:Y:S02]  /*14b0*/  CS2R R72, SRZ ;  /* 0x0000000000487805 */ /* 0x000fe4000001ff00 */
[----:B------:R-:W-:Y:S02]  /*14c0*/  CS2R R74, SRZ ;  /* 0x00000000004a7805 */ /* 0x000fe4000001ff00 */
[----:B------:R-:W-:-:S02]  /*14d0*/  CS2R R76, SRZ ;  /* 0x00000000004c7805 */ /* 0x000fc4000001ff00 */
[----:B------:R-:W-:Y:S02]  /*14e0*/  CS2R R78, SRZ ;  /* 0x00000000004e7805 */ /* 0x000fe4000001ff00 */
        /* <DEDUP_REMOVED lines=17> */
[----:B------:R-:W-:Y:S01]  /*1600*/  CS2R R114, SRZ ;  /* 0x0000000000727805 */ /* 0x000fe2000001ff00 */
[----:B------:R-:W-:Y:S01]  /*1610*/  IMAD.U32 R17, RZ, RZ, UR5 ;  /* 0x00000005ff117e24 */ /* 0x000fe2000f8e00ff */
        /* <DEDUP_REMOVED lines=24> */
[----:B------:R-:W-:Y:S06]  /*17a0*/  @!P1 BRA `(.L_x_16) ;  /* 0x0000000800589947 */ /* 0x000fec0003800000 */
[----:B------:R-:W-:-:S13]  /*17b0*/  ISETP.NE.AND P1, PT, R117, 0x3, PT ;  /* 0x000000037500780c */ /* 0x000fda0003f25270 */
[----:B------:R-:W-:Y:S05]  /*17c0*/  @!P1 BRA `(.L_x_17) ;  /* 0x0000000000049947 */ /* 0x000fea0003800000 */
[----:B------:R-:W-:Y:S01]  /*17d0*/  BPT.TRAP 0x1 ;  /* 0x000000040000795c */ /* 0x000fe20000300000 */
.L_x_17:
[----:B------:R-:W-:Y:S01]  /*17e0*/  ULEA UR6, UR4, UR9, 0x3 ;  /* 0x0000000904067291 */ /* 0x000fe2000f8e183f */
[----:B0-----:R-:W-:-:S05]  /*17f0*/  IMAD.U32 R14, RZ, RZ, UR5 ;  /* 0x00000005ff0e7e24 */ /* 0x001fca000f8e00ff */
[----:B------:R-:W-:-:S04]  /*1800*/  SHF.L.U32 R14, R14, 0x1f, RZ ;  /* 0x0000001f0e0e7819 */ /* 0x000fc800000006ff */
[----:B------:R0:W1:Y:S01]  /*1810*/  SYNCS.PHASECHK.TRANS64.TRYWAIT P0, [UR6], R14 ;  /* 0x0000000eff0075a7 */ /* 0x0000620008000146 */
[----:B------:R-:W-:Y:S05]  /*1820*/  @!P1 BRA `(.L_x_18) ;  /* 0x0000000000049947 */ /* 0x000fea0003800000 */
[----:B------:R-:W-:Y:S01]  /*1830*/  BPT.TRAP 0x1 ;  /* 0x000000040000795c */ /* 0x000fe20000300000 */
.L_x_18:
[----:B-1----:R-:W-:Y:S05]  /*1840*/  @P0 BRA `(.L_x_19) ;  /* 0x0000000000080947 */ /* 0x002fea0003800000 */
[----:B------:R-:W1:Y:S02]  /*1850*/  SYNCS.PHASECHK.TRANS64.TRYWAIT P0, [UR6], R14 ;  /* 0x0000000eff0075a7 */ /* 0x000e640008000146 */
[----:B-1----:R-:W-:Y:S05]  /*1860*/  @!P0 BRA `(.L_x_20) ;  /* 0x00000064007c8947 */ /* 0x002fea0003800000 */
.L_x_19:
[----:B------:R-:W-:Y:S01]  /*1870*/  UIADD3 UR6, UR9, 0x180, URZ ;  /* 0x0000018009067890 */ /* 0x000fe2000fffe03f */
[----:B------:R-:W-:Y:S01]  /*1880*/  WARPGROUP.ARRIVE ;  /* 0x00000000000079c5 */ /* 0x000fe20000000000 */
[----:B------:R-:W-:Y:S01]  /*1890*/  UIADD3 UR7, UR9, 0x14180, URZ ;  /* 0x0001418009077890 */ /* 0x000fe2000fffe03f */
[----:B------:R-:W-:Y:S01]  /*18a0*/  CS2R R20, SRZ ;  /* 0x0000000000147805 */ /* 0x000fe2000001ff00 */
[----:B------:R-:W-:Y:S01]  /*18b0*/  USHF.R.U32.HI UR6, URZ, 0x4, UR6 ;  /* 0x000000043f067899 */ /* 0x000fe20008011606 */
[----:B------:R-:W-:Y:S01]  /*18c0*/  CS2R R22, SRZ ;  /* 0x0000000000167805 */ /* 0x000fe2000001ff00 */
[----:B------:R-:W-:Y:S01]  /*18d0*/  USHF.R.U32.HI UR7, URZ, 0x4, UR7 ;  /* 0x000000043f077899 */ /* 0x000fe20008011607 */
[----:B------:R-:W-:Y:S01]  /*18e0*/  CS2R R72, SRZ ;  /* 0x0000000000487805 */ /* 0x000fe2000001ff00 */
[----:B------:R-:W-:Y:S01]  /*18f0*/  ULOP3.LUT UR6, UR6, 0x3fff, URZ, 0xc0, !UPT ;  /* 0x00003fff06067892 */ /* 0x000fe2000f8ec03f */
[----:B------:R-:W-:Y:S01]  /*1900*/  CS2R R74, SRZ ;  /* 0x00000000004a7805 */ /* 0x000fe2000001ff00 */
[----:B------:R-:W-:Y:S01]  /*1910*/  ULOP3.LUT UR7, UR7, 0x3fff, URZ, 0xc0, !UPT ;  /* 0x00003fff07077892 */ /* 0x000fe2000f8ec03f */
[----:B------:R-:W-:Y:S01]  /*1920*/  CS2R R76, SRZ ;  /* 0x00000000004c7805 */ /* 0x000fe2000001ff00 */
[----:B------:R-:W-:Y:S01]  /*1930*/  ULOP3.LUT UR6, UR6, 0x10000, URZ, 0xfc, !UPT ;  /* 0x0001000006067892 */ /* 0x000fe2000f8efc3f */
[----:B------:R-:W-:Y:S01]  /*1940*/  CS2R R78, SRZ ;  /* 0x00000000004e7805 */ /* 0x000fe2000001ff00 */
[----:B------:R-:W-:Y:S01]  /*1950*/  ULOP3.LUT UR7, UR7, 0x10000, URZ, 0xfc, !UPT ;  /* 0x0001000007077892 */ /* 0x000fe2000f8efc3f */
[----:B------:R-:W-:Y:S01]  /*1960*/  CS2R R80, SRZ ;  /* 0x0000000000507805 */ /* 0x000fe2000001ff00 */
[----:B------:R-:W-:Y:S01]  /*1970*/  ULEA UR6, UR4, UR6, 0xa ;  /* 0x0000000604067291 */ /* 0x000fe2000f8e503f */
[----:B------:R-:W-:Y:S01]  /*1980*/  CS2R R82, SRZ ;  /* 0x0000000000527805 */ /* 0x000fe2000001ff00 */
[----:B------:R-:W-:Y:S01]  /*1990*/  UIMAD UR7, UR4, 0x600, UR7 ;  /* 0x00000600040778a4 */ /* 0x000fe2000f8e0207 */
[----:B------:R-:W-:Y:S01]  /*19a0*/  CS2R R84, SRZ ;  /* 0x0000000000547805 */ /* 0x000fe2000001ff00 */
[----:B------:R-:W-:Y:S01]  /*19b0*/  UMOV UR17, 0x40000040 ;  /* 0x4000004000117882 */ /* 0x000fe20000000000 */
[----:B------:R-:W-:Y:S01]  /*19c0*/  UMOV UR19, 0x40000040 ;  /* 0x4000004000137882 */ /* 0x000fe20000000000 */
[----:B------:R-:W-:Y:S01]  /*19d0*/  CS2R R86, SRZ ;  /* 0x0000000000567805 */ /* 0x000fe2000001ff00 */
[----:B------:R-:W-:Y:S01]  /*19e0*/  UMOV UR16, UR6 ;  /* 0x0000000600107c82 */ /* 0x000fe20008000000 */
[----:B------:R-:W-:Y:S01]  /*19f0*/  CS2R R88, SRZ ;  /* 0x0000000000587805 */ /* 0x000fe2000001ff00 */
[----:B------:R-:W-:Y:S01]  /*1a00*/  UMOV UR18, UR7 ;  /* 0x0000000700127c82 */ /* 0x000fe20008000000 */
[----:B------:R-:W-:Y:S01]  /*1a10*/  CS2R R90, SRZ ;  /* 0x00000000005a7805 */ /* 0x000fe2000001ff00 */
[----:B------:R-:W-:Y:S01]  /*1a20*/  QGMMA.64x96x32.F32.E4M3.E4M3 R24, gdesc[UR16], RZ, !UPT ;  /* 0x01600000101879f3 */ /* 0x000fe2000c7008ff */
[----:B------:R-:W-:Y:S01]  /*1a30*/  UIADD3 UR16, UR6, 0x2, URZ ;  /* 0x0000000206107890 */ /* 0x000fe2000fffe03f */
[----:B------:R-:W-:Y:S01]  /*1a40*/  CS2R R92, SRZ ;  /* 0x00000000005c7805 */ /* 0x000fe2000001ff00 */
[----:B------:R-:W-:Y:S01]  /*1a50*/  UIADD3 UR18, UR7, 0x2, URZ ;  /* 0x0000000207127890 */ /* 0x000fe2000fffe03f */
[----:B------:R-:W-:Y:S01]  /*1a60*/  CS2R R94, SRZ ;  /* 0x00000000005e7805 */ /* 0x000fe2000001ff00 */
[----:B------:R-:W-:Y:S01]  /*1a70*/  UMOV UR17, 0x40000040 ;  /* 0x4000004000117882 */ /* 0x000fe20000000000 */
[----:B------:R-:W-:Y:S01]  /*1a80*/  UMOV UR19, 0x40000040 ;  /* 0x4000004000137882 */ /* 0x000fe20000000000 */
        /* <DEDUP_REMOVED lines=9> */
[----:B------:R-:W-:Y:S01]  /*1b20*/  CS2R R114, SRZ ;  /* 0x0000000000727805 */ /* 0x000fe2000001ff00 */
[----:B------:R-:W-:Y:S01]  /*1b30*/  QGMMA.64x96x32.F32.E4M3.E4M3 R24, gdesc[UR16], R24 ;  /* 0x01600000101879f3 */ /* 0x000fe20008700818 */
[----:B------:R-:W-:Y:S02]  /*1b40*/  UIADD3 UR16, UR6, 0x4, URZ ;  /* 0x0000000406107890 */ /* 0x000fe4000fffe03f */
[----:B------:R-:W-:Y:S01]  /*1b50*/  UIADD3 UR18, UR7, 0x4, URZ ;  /* 0x0000000407127890 */ /* 0x000fe2000fffe03f */
[----:B------:R-:W-:Y:S01]  /*1b60*/  UMOV UR17, 0x40000040 ;  /* 0x4000004000117882 */ /* 0x000fe20000000000 */
[----:B------:R-:W-:-:S07]  /*1b70*/  UMOV UR19, 0x40000040 ;  /* 0x4000004000137882 */ /* 0x000fce0000000000 */
        /* <DEDUP_REMOVED lines=23> */
[----:B------:R-:W-:Y:S01]  /*1cf0*/  ULDC UR7, c[0x0][0x50c] ;  /* 0x0001430000077ab9 */ /* 0x000fe20000000800 */
[----:B------:R-:W-:Y:S01]  /*1d00*/  UMOV UR17, 0x40000040 ;  /* 0x4000004000117882 */ /* 0x000fe20000000000 */
[----:B------:R-:W-:Y:S01]  /*1d10*/  UISETP.NE.AND UP0, UPT, UR7, 0x8, UPT ;  /* 0x000000080700788c */ /* 0x000fe2000bf05270 */
[----:B------:R-:W-:Y:S01]  /*1d20*/  UMOV UR19, 0x40000040 ;  /* 0x4000004000137882 */ /* 0x000fe20000000000 */
[----:B------:R-:W-:Y:S02]  /*1d30*/  UMOV UR6, 0x8 ;  /* 0x0000000800067882 */ /* 0x000fe40000000000 */
[----:B------:R-:W-:-:S06]  /*1d40*/  USEL UR7, URZ, 0x1, UP0 ;  /* 0x000000013f077887 */ /* 0x000fcc0008000000 */
[----:B------:R-:W-:Y:S01]  /*1d50*/  ISETP.NE.AND P0, PT, RZ, UR7, PT ;  /* 0x00000007ff007c0c */ /* 0x000fe2000bf05270 */
[----:B------:R-:W-:-:S12]  /*1d60*/  QGMMA.64x96x32.F32.E4M3.E4M3 R24, gdesc[UR16], R24, gsb0 ;  /* 0x01600000101879f3 */ /* 0x000fd80008000818 */
[----:B------:R-:W-:Y:S05]  /*1d70*/  @!P0 BRA `(.L_x_21) ;  /* 0x0000000000c88947 */ /* 0x000fea0003800000 */
[----:B------:R-:W-:Y:S02]  /*1d80*/  WARPGROUP.DEPBAR.LE gsb0, 0x0 ;  /* 0x00008000000079c5 */ /* 0x000fe40000010000 */
[----:B------:R-:W-:-:S01]  /*1d90*/  FADD R115, RZ, R24 ;  /* 0x00000018ff737221 */ /* 0x000fc20000000000 */
[----:B------:R-:W-:Y:S01]  /*1da0*/  FADD R114, RZ, R25 ;  /* 0x00000019ff727221 */ /* 0x000fe20000000000 */
        /* <DEDUP_REMOVED lines=46> */
[----:B------:R-:W-:-:S06]  /*2090*/  UMOV UR6, URZ ;  /* 0x0000003f00067c82 */ /* 0x000fcc0008000000 */
.L_x_21:
[----:B------:R-:W-:-:S04]  /*20a0*/  UIADD3 UR23, UR4, 0x1, URZ ;  /* 0x0000000104177890 */ /* 0x000fc8000fffe03f */
[----:B------:R-:W-:-:S04]  /*20b0*/  UISETP.NE.AND UP0, UPT, UR23, 0x5, UPT ;  /* 0x000000051700788c */ /* 0x000fc8000bf05270 */
[----:B------:R-:W-:Y:S02]  /*20c0*/  USEL UR8, URZ, 0x1, UP0 ;  /* 0x000000013f087887 */ /* 0x000fe40008000000 */
[----:B------:R-:W-:Y:S02]  /*20d0*/  USEL UR23, UR23, URZ, UP0 ;  /* 0x0000003f17177287 */ /* 0x000fe40008000000 */
[----:B------:R-:W-:-:S06]  /*20e0*/  ULOP3.LUT UR8, UR5, UR8, URZ, 0x3c, !UPT ;  /* 0x0000000805087292 */ /* 0x000fcc000f8e3c3f */
[----:B------:R-:W-:Y:S01]  /*20f0*/  IMAD.U32 R17, RZ, RZ, UR8 ;  /* 0x00000008ff117e24 */ /* 0x000fe2000f8e00ff */
[----:B------:R-:W-:-:S06]  /*2100*/  UMOV UR8, 0x1 ;  /* 0x0000000100087882 */ /* 0x000fcc0000000000 */
.L_x_16:
[----:B------:R-:W-:-:S06]  /*2110*/  UISETP.GE.AND UP0, UPT, UR10, 0x1, UPT ;  /* 0x000000010a00788c */ /* 0x000fcc000bf06270 */
[----:B------:R-:W-:-:S13]  /*2120*/  PLOP3.LUT P0, PT, PT, PT, UP0, 0x80, 0x0 ;  /* 0x000000000000781c */ /* 0x000fda0003f0f008 */
[----:B------:R-:W-:Y:S05]  /*2130*/  @!P0 BRA `(.L_x_22) ;  /* 0x0000000800448947 */ /* 0x000fea0003800000 */
[----:B01----:R-:W-:Y:S01]  /*2140*/  IMAD.U32 R14, RZ, RZ, UR10 ;  /* 0x0000000aff0e7e24 */ /* 0x003fe2000f8e00ff */
[----:B------:R-:W-:Y:S01]  /*2150*/  UMOV UR24, UR4 ;  /* 0x0000000400187c82 */ /* 0x000fe20008000000 */
[----:B------:R-:W-:-:S05]  /*2160*/  ULDC UR25, c[0x0][0x50c] ;  /* 0x0001430000197ab9 */ /* 0x000fca0000000800 */
.L_x_30:
[----:B------:R-:W-:-:S13]  /*2170*/  ISETP.NE.AND P1, PT, R117, 0x3, PT ;  /* 0x000000037500780c */ /* 0x000fda0003f25270 */
[----:B01----:R-:W-:Y:S05]  /*2180*/  @!P1 BRA `(.L_x_23) ;  /* 0x0000000000049947 */ /* 0x003fea0003800000 */
[----:B------:R-:W-:Y:S01]  /*2190*/  BPT.TRAP 0x1 ;  /* 0x000000040000795c */ /* 0x000fe20000300000 */
.L_x_23:
[----:B------:R-:W-:Y:S01]  /*21a0*/  ULEA UR16, UR23, UR9, 0x3 ;  /* 0x0000000917107291 */ /* 0x000fe2000f8e183f */
[----:B------:R-:W-:-:S08]  /*21b0*/  SHF.L.U32 R15, R17, 0x1f, RZ ;  /* 0x0000001f110f7819 */ /* 0x000fd000000006ff */
[----:B------:R0:W1:Y:S01]  /*21c0*/  SYNCS.PHASECHK.TRANS64.TRYWAIT P0, [UR16], R15 ;  /* 0x0000000fff0075a7 */ /* 0x0000620008000150 */
[----:B------:R-:W-:Y:S05]  /*21d0*/  @!P1 BRA `(.L_x_24) ;  /* 0x0000000000049947 */ /* 0x000fea0003800000 */
[----:B------:R-:W-:Y:S01]  /*21e0*/  BPT.TRAP 0x1 ;  /* 0x000000040000795c */ /* 0x000fe20000300000 */
.L_x_24:
[----:B-1----:R-:W-:Y:S05]  /*21f0*/  @P0 BRA `(.L_x_25) ;  /* 0x0000000000080947 */ /* 0x002fea0003800000 */
[----:B------:R-:W1:Y:S02]  /*2200*/  SYNCS.PHASECHK.TRANS64.TRYWAIT P0, [UR16], R15 ;  /* 0x0000000fff0075a7 */ /* 0x000e640008000150 */
[----:B-1----:R-:W-:Y:S05]  /*2210*/  @!P0 BRA `(.L_x_26) ;  /* 0x0000005c00288947 */ /* 0x002fea0003800000 */
.L_x_25:
[----:B------:R-:W-:Y:S01]  /*2220*/  UIADD3 UR16, UR9, 0x180, URZ ;  /* 0x0000018009107890 */ /* 0x000fe2000fffe03f */
[----:B------:R-:W-:Y:S01]  /*2230*/  WARPGROUP.ARRIVE ;  /* 0x00000000000079c5 */ /* 0x000fe20000000000 */
[----:B------:R-:W-:Y:S02]  /*2240*/  UIADD3 UR17, UR9, 0x14180, URZ ;  /* 0x0001418009117890 */ /* 0x000fe4000fffe03f */
[----:B------:R-:W-:Y:S02]  /*2250*/  UISETP.NE.AND UP0, UPT, UR7, URZ, UPT ;  /* 0x0000003f0700728c */ /* 0x000fe4000bf05270 */
[----:B------:R-:W-:Y:S02]  /*2260*/  USHF.R.U32.HI UR16, URZ, 0x4, UR16 ;  /* 0x000000043f107899 */ /* 0x000fe40008011610 */
[----:B------:R-:W-:Y:S02]  /*2270*/  USHF.R.U32.HI UR17, URZ, 0x4, UR17 ;  /* 0x000000043f117899 */ /* 0x000fe40008011611 */
[----:B------:R-:W-:-:S02]  /*2280*/  USEL UR8, UR8, URZ, !UP0 ;  /* 0x0000003f08087287 */ /* 0x000fc4000c000000 */
[----:B------:R-:W-:Y:S02]  /*2290*/  ULOP3.LUT UR16, UR16, 0x3fff, URZ, 0xc0, !UPT ;  /* 0x00003fff10107892 */ /* 0x000fe4000f8ec03f */
[----:B------:R-:W-:Y:S02]  /*22a0*/  ULOP3.LUT UR17, UR17, 0x3fff, URZ, 0xc0, !UPT ;  /* 0x00003fff11117892 */ /* 0x000fe4000f8ec03f */
[----:B------:R-:W-:Y:S02]  /*22b0*/  UISETP.NE.U32.AND UP0, UPT, UR8, URZ, UPT ;  /* 0x0000003f0800728c */ /* 0x000fe4000bf05070 */
[----:B------:R-:W-:Y:S02]  /*22c0*/  ULOP3.LUT UR8, UR16, 0x10000, URZ, 0xfc, !UPT ;  /* 0x0001000010087892 */ /* 0x000fe4000f8efc3f */
[----:B------:R-:W-:Y:S02]  /*22d0*/  ULOP3.LUT UR7, UR17, 0x10000, URZ, 0xfc, !UPT ;  /* 0x0001000011077892 */ /* 0x000fe4000f8efc3f */
[----:B------:R-:W-:-:S02]  /*22e0*/  ULEA UR8, UR23, UR8, 0xa ;  /* 0x0000000817087291 */ /* 0x000fc4000f8e503f */
[----:B------:R-:W-:Y:S01]  /*22f0*/  UIMAD UR7, UR23, 0x600, UR7 ;  /* 0x00000600170778a4 */ /* 0x000fe2000f8e0207 */
[----:B------:R-:W-:Y:S01]  /*2300*/  UMOV UR17, 0x40000040 ;  /* 0x4000004000117882 */ /* 0x000fe20000000000 */
[----:B------:R-:W-:Y:S01]  /*2310*/  UMOV UR19, 0x40000040 ;  /* 0x4000004000137882 */ /* 0x000fe20000000000 */
[----:B------:R-:W-:Y:S02]  /*2320*/  UIADD3 UR6, UR6, 0x8, URZ ;  /* 0x0000000806067890 */ /* 0x000fe4000fffe03f */
[----:B------:R-:W-:Y:S02]  /*2330*/  UMOV UR16, UR8 ;  /* 0x0000000800107c82 */ /* 0x000fe40008000000 */
[----:B------:R-:W-:Y:S02]  /*2340*/  UMOV UR18, UR7 ;  /* 0x0000000700127c82 */ /* 0x000fe40008000000 */
[----:B------:R-:W-:Y:S01]  /*2350*/  QGMMA.64x96x32.F32.E4M3.E4M3 R24, gdesc[UR16], R24, UP0 ;  /* 0x01600000101879f3 */ /* 0x000fe2000bf00818 */
[----:B------:R-:W-:-:S02]  /*2360*/  UIADD3 UR16, UR8, 0x2, URZ ;  /* 0x0000000208107890 */ /* 0x000fc4000fffe03f */
[----:B------:R-:W-:Y:S01]  /*2370*/  UIADD3 UR18, UR7, 0x2, URZ ;  /* 0x0000000207127890 */ /* 0x000fe2000fffe03f */
[----:B------:R-:W-:Y:S01]  /*2380*/  UMOV UR17, 0x40000040 ;  /* 0x4000004000117882 */ /* 0x000fe20000000000 */
[----:B------:R-:W-:Y:S01]  /*2390*/  UMOV UR19, 0x40000040 ;  /* 0x4000004000137882 */ /* 0x000fe20000000000 */
[----:B------:R-:W-:-:S06]  /*23a0*/  UISETP.NE.AND UP0, UPT, UR6, UR25, UPT ;  /* 0x000000190600728c */ /* 0x000fcc000bf05270 */
        /* <DEDUP_REMOVED lines=29> */
[----:B------:R-:W-:Y:S01]  /*2580*/  UMOV UR19, 0x40000040 ;  /* 0x4000004000137882 */ /* 0x000fe20000000000 */
[----:B------:R-:W-:-:S06]  /*2590*/  USEL UR7, URZ, 0x1, UP0 ;  /* 0x000000013f077887 */ /* 0x000fcc0008000000 */
[----:B------:R-:W-:Y:S01]  /*25a0*/  ISETP.NE.AND P0, PT, RZ, UR7, PT ;  /* 0x00000007ff007c0c */ /* 0x000fe2000bf05270 */
[----:B------:R-:W-:Y:S03]  /*25b0*/  QGMMA.64x96x32.F32.E4M3.E4M3 R24, gdesc[UR16], R24, gsb0 ;  /* 0x01600000101879f3 */ /* 0x000fe60008000818 */
[----:B------:R-:W-:-:S09]  /*25c0*/  WARPGROUP.DEPBAR.LE gsb0, 0x1 ;  /* 0x00008000000079c5 */ /* 0x000fd20000010100 */
[----:B------:R-:W-:Y:S05]  /*25d0*/  @!P0 BRA `(.L_x_27) ;  /* 0x0000000000c88947 */ /* 0x000fea0003800000 */
[----:B------:R-:W-:Y:S02]  /*25e0*/  WARPGROUP.DEPBAR.LE gsb0, 0x0 ;  /* 0x00008000000079c5 */ /* 0x000fe40000010000 */
[----:B------:R-:W-:-:S01]  /*25f0*/  FADD R115, R24, R115 ;  /* 0x0000007318737221 */ /* 0x000fc20000000000 */
[----:B------:R-:W-:Y:S01]  /*2600*/  FADD R114, R25, R114 ;  /* 0x0000007219727221 */ /* 0x000fe20000000000 */
        /* <DEDUP_REMOVED lines=46> */
[----:B------:R-:W-:-:S06]  /*28f0*/  UMOV UR6, URZ ;  /* 0x0000003f00067c82 */ /* 0x000fcc0008000000 */
.L_x_27:
[----:B------:R-:W-:Y:S05]  /*2900*/  @!P1 BRA `(.L_x_28) ;  /* 0x0000000000049947 */ /* 0x000fea0003800000 */
[----:B------:R-:W-:Y:S01]  /*2910*/  BPT.TRAP 0x1 ;  /* 0x000000040000795c */ /* 0x000fe20000300000 */
.L_x_28:
[----:B------:R-:W-:Y:S01]  /*2920*/  ULEA UR8, UR24, UR9, 0x3 ;  /* 0x0000000918087291 */ /* 0x000fe2000f8e183f */
[----:B------:R-:W-:-:S03]  /*2930*/  ISETP.GT.U32.AND P0, PT, R7, 0x1, PT ;  /* 0x000000010700780c */ /* 0x000fc60003f04070 */
[----:B------:R-:W-:-:S04]  /*2940*/  UIADD3 UR8, UR8, 0x28, URZ ;  /* 0x0000002808087890 */ /* 0x000fc8000fffe03f */
[----:B------:R-:W-:-:S09]  /*2950*/  UPRMT UR8, URZ, 0x654, UR8 ;  /* 0x000006543f087896 */ /* 0x000fd20008000008 */
[----:B------:R-:W-:Y:S01]  /*2960*/  SYNCS.ARRIVE.TRANS64.RED.A1T0 RZ, [UR8], RZ ;  /* 0x000000ffffff79a7 */ /* 0x000fe20008100408 */
[----:B------:R-:W-:Y:S05]  /*2970*/  @P0 BRA `(.L_x_29) ;  /* 0x0000000000040947 */ /* 0x000fea0003800000 */
[----:B------:R-:W-:Y:S01]  /*2980*/  BPT.TRAP 0x1 ;  /* 0x000000040000795c */ /* 0x000fe20000300000 */
.L_x_29:
[----:B------:R-:W-:Y:S01]  /*2990*/  UIADD3 UR23, UR23, 0x1, URZ ;  /* 0x0000000117177890 */ /* 0x000fe2000fffe03f */
[C---:B------:R-:W-:Y:S01]  /*29a0*/  ISETP.GT.AND P0, PT, R14.reuse, 0x1, PT ;  /* 0x000000010e00780c */ /* 0x040fe20003f04270 */
[----:B------:R-:W-:Y:S01]  /*29b0*/  UIADD3 UR24, UR24, 0x1, URZ ;  /* 0x0000000118187890 */ /* 0x000fe2000fffe03f */
[----:B------:R-:W-:Y:S01]  /*29c0*/  VIADD R14, R14, 0xffffffff ;  /* 0xffffffff0e0e7836 */ /* 0x000fe20000000000 */
[----:B------:R-:W-:Y:S02]  /*29d0*/  UISETP.NE.AND UP0, UPT, UR23, 0x5, UPT ;  /* 0x000000051700788c */ /* 0x000fe4000bf05270 */
[----:B------:R-:W-:Y:S02]  /*29e0*/  UISETP.NE.AND UP1, UPT, UR24, 0x5, UPT ;  /* 0x000000051800788c */ /* 0x000fe4000bf25270 */
[----:B------:R-:W-:Y:S02]  /*29f0*/  USEL UR8, URZ, 0x1, UP0 ;  /* 0x000000013f087887 */ /* 0x000fe40008000000 */
[----:B------:R-:W-:-:S02]  /*2a00*/  USEL UR23, UR23, URZ, UP0 ;  /* 0x0000003f17177287 */ /* 0x000fc40008000000 */
[----:B------:R-:W-:Y:S02]  /*2a10*/  USEL UR24, UR24, URZ, UP1 ;  /* 0x0000003f18187287 */ /* 0x000fe40008800000 */
[----:B------:R-:W-:Y:S01]  /*2a20*/  LOP3.LUT R17, R17, UR8, RZ, 0x3c, !PT ;  /* 0x0000000811117c12 */ /* 0x000fe2000f8e3cff */
[----:B------:R-:W-:Y:S01]  /*2a30*/  UMOV UR8, 0x1 ;  /* 0x0000000100087882 */ /* 0x000fe20000000000 */
[----:B------:R-:W-:Y:S08]  /*2a40*/  @P0 BRA `(.L_x_30) ;  /* 0xfffffff400c80947 */ /* 0x000ff0000383ffff */
.L_x_22:
[----:B------:R-:W-:Y:S01]  /*2a50*/  UISETP.NE.AND UP0, UPT, UR6, URZ, UPT ;  /* 0x0000003f0600728c */ /* 0x000fe2000bf05270 */
[----:B01----:R-:W0:Y:S01]  /*2a60*/  LDC R14, c[0x0][0x28c] ;  /* 0x0000a300ff0e7b82 */ /* 0x003e220000000800 */
[----:B------:R-:W-:Y:S02]  /*2a70*/  IMAD.U32 R15, RZ, RZ, UR22 ;  /* 0x00000016ff0f7e24 */ /* 0x000fe4000f8e00ff */
[----:B------:R-:W-:-:S06]  /*2a80*/  USEL UR6, URZ, 0x1, !UP0 ;  /* 0x000000013f067887 */ /* 0x000fcc000c000000 */
[----:B------:R-:W-:-:S13]  /*2a90*/  ISETP.NE.AND P0, PT, RZ, UR6, PT ;  /* 0x00000006ff007c0c */ /* 0x000fda000bf05270 */
[----:B------:R-:W-:Y:S05]  /*2aa0*/  @!P0 BRA `(.L_x_31) ;  /* 0x0000000000c48947 */ /* 0x000fea0003800000 */
[----:B------:R-:W-:Y:S02]  /*2ab0*/  WARPGROUP.DEPBAR.LE gsb0, 0x0 ;  /* 0x00008000000079c5 */ /* 0x000fe40000010000 */
[----:B------:R-:W-:Y:S01]  /*2ac0*/  FADD R115, R24, R115 ;  /* 0x0000007318737221 */ /* 0x000fe20000000000 */
        /* <DEDUP_REMOVED lines=46> */
[----:B------:R-:W-:-:S07]  /*2db0*/  FADD R20, R20, R71 ;  /* 0x0000004714147221 */ /* 0x000fce0000000000 */
.L_x_31:
[----:B0-----:R-:W-:Y:S01]  /*2dc0*/  ISETP.GE.AND P0, PT, R14, 0x1, PT ;  /* 0x000000010e00780c */ /* 0x001fe20003f06270 */
[----:B------:R0:W-:Y:S01]  /*2dd0*/  SYNCS.ARRIVE.TRANS64.A1T0 RZ, [R15+UR21], RZ ;  /* 0x000000ff0fff79a7 */ /* 0x0001e20008100015 */
[----:B------:R-:W-:-:S11]  /*2de0*/  WARPGROUP.DEPBAR.LE gsb0, 0x0 ;  /* 0x00008000000079c5 */ /* 0x000fd60000010000 */
[----:B------:R-:W-:Y:S05]  /*2df0*/  @!P0 BRA `(.L_x_32) ;  /* 0x0000000000388947 */ /* 0x000fea0003800000 */
[----:B------:R-:W-:-:S13]  /*2e00*/  ISETP.NE.AND P0, PT, R117, 0x3, PT ;  /* 0x000000037500780c */ /* 0x000fda0003f05270 */
[----:B------:R-:W-:Y:S05]  /*2e10*/  @!P0 BRA `(.L_x_33) ;  /* 0x0000000000048947 */ /* 0x000fea0003800000 */
[----:B------:R-:W-:Y:S01]  /*2e20*/  BPT.TRAP 0x1 ;  /* 0x000000040000795c */ /* 0x000fe20000300000 */
.L_x_33:
[----:B------:R-:W-:Y:S01]  /*2e30*/  UIADD3 UR8, UR10, UR4, URZ ;  /* 0x000000040a087290 */ /* 0x000fe2000fffe03f */
[----:B------:R-:W-:-:S03]  /*2e40*/  ISETP.GT.U32.AND P0, PT, R7, 0x1, PT ;  /* 0x000000010700780c */ /* 0x000fc60003f04070 */
[----:B------:R-:W-:-:S04]  /*2e50*/  UIMAD.WIDE.U32 UR6, UR8, -0x33333333, URZ ;  /* 0xcccccccd080678a5 */ /* 0x000fc8000f8e003f */
[----:B------:R-:W-:-:S04]  /*2e60*/  USHF.R.U32.HI UR6, URZ, 0x2, UR7 ;  /* 0x000000023f067899 */ /* 0x000fc80008011607 */
[----:B------:R-:W-:-:S04]  /*2e70*/  UIMAD UR8, UR6, -0x5, UR8 ;  /* 0xfffffffb060878a4 */ /* 0x000fc8000f8e0208 */
[----:B------:R-:W-:-:S04]  /*2e80*/  ULEA UR8, UR8, UR9, 0x3 ;  /* 0x0000000908087291 */ /* 0x000fc8000f8e183f */
[----:B------:R-:W-:-:S04]  /*2e90*/  UIADD3 UR8, UR8, 0x28, URZ ;  /* 0x0000002808087890 */ /* 0x000fc8000fffe03f */
[----:B------:R-:W-:-:S09]  /*2ea0*/  UPRMT UR8, URZ, 0x654, UR8 ;  /* 0x000006543f087896 */ /* 0x000fd20008000008 */
[----:B------:R-:W-:Y:S01]  /*2eb0*/  SYNCS.ARRIVE.TRANS64.RED.A1T0 RZ, [UR8], RZ ;  /* 0x000000ffffff79a7 */ /* 0x000fe20008100408 */
[----:B------:R-:W-:Y:S05]  /*2ec0*/  @P0 BRA `(.L_x_32) ;  /* 0x0000000000040947 */ /* 0x000fea0003800000 */
[----:B------:R-:W-:Y:S01]  /*2ed0*/  BPT.TRAP 0x1 ;  /* 0x000000040000795c */ /* 0x000fe20000300000 */
.L_x_32:
[----:B------:R-:W-:Y:S01]  /*2ee0*/  SHF.L.U32 R14, R116, 0x1f, RZ ;  /* 0x0000001f740e7819 */ /* 0x000fe200000006ff */
[----:B------:R-:W-:Y:S01]  /*2ef0*/  UIADD3 UR4, UR20, UR4, URZ ;  /* 0x0000000414047290 */ /* 0x000fe2000fffe03f */
[----:B------:R-:W1:Y:S01]  /*2f00*/  LDC R29, c[0x0][0x288] ;  /* 0x0000a200ff1d7b82 */ /* 0x000e620000000800 */
[----:B------:R-:W-:Y:S01]  /*2f10*/  UISETP.GE.U32.AND UP1, UPT, UR20, 0x5, UPT ;  /* 0x000000051400788c */ /* 0x000fe2000bf26070 */
[----:B------:R-:W-:Y:S01]  /*2f20*/  IMAD.SHL.U32 R24, R18, 0x2, RZ ;  /* 0x0000000212187824 */ /* 0x000fe200078e00ff */
[----:B------:R-:W-:Y:S02]  /*2f30*/  UISETP.GT.U32.AND UP0, UPT, UR4, 0x4, UPT ;  /* 0x000000040400788c */ /* 0x000fe4000bf04070 */
[----:B------:R-:W-:Y:S02]  /*2f40*/  UIMAD.WIDE.U32 UR6, UR4, -0x33333333, URZ ;  /* 0xcccccccd040678a5 */ /* 0x000fe4000f8e003f */
[----:B------:R-:W-:Y:S01]  /*2f50*/  UISETP.LT.U32.AND UP0, UPT, UR20, 0x5, UP0 ;  /* 0x000000051400788c */ /* 0x000fe20008701070 */
[----:B------:R-:W2:Y:S01]  /*2f60*/  SYNCS.PHASECHK.TRANS64.TRYWAIT P0, [UR11+0x8], R14 ;  /* 0x0000080eff0075a7 */ /* 0x000ea2000800014b */
[----:B------:R-:W-:Y:S01]  /*2f70*/  USHF.R.U32.HI UR6, URZ, 0x2, UR7 ;  /* 0x000000023f067899 */ /* 0x000fe20008011607 */
[----:B------:R-:W-:Y:S01]  /*2f80*/  SHF.R.S32.HI R25, RZ, 0x1f, R24 ;  /* 0x0000001fff197819 */ /* 0x000fe20000011418 */
[----:B------:R-:W-:-:S02]  /*2f90*/  USEL UR8, URZ, 0x1, !UP0 ;  /* 0x000000013f087887 */ /* 0x000fc4000c000000 */
[----:B------:R-:W-:Y:S02]  /*2fa0*/  UIMAD UR4, UR6, -0x5, UR4 ;  /* 0xfffffffb060478a4 */ /* 0x000fe4000f8e0204 */
[----:B------:R-:W-:-:S04]  /*2fb0*/  ULOP3.LUT UR5, UR5, UR8, URZ, 0x3c, !UPT ;  /* 0x0000000805057292 */ /* 0x000fc8000f8e3c3f */
[----:B------:R-:W-:Y:S01]  /*2fc0*/  @UP1 ULOP3.LUT UR5, UR5, 0x1, UR6, 0x78, !UPT ;  /* 0x0000000105051892 */ /* 0x000fe2000f8e7806 */
[----:B-12---:R-:W-:Y:S11]  /*2fd0*/  @!P0 BRA `(.L_x_34) ;  /* 0x0000004c00d08947 */ /* 0x006ff60003800000 */
.L_x_161:
[----:B------:R-:W-:Y:S01]  /*2fe0*/  IMAD.SHL.U32 R28, R6, 0x40, RZ ;  /* 0x00000040061c7824 */ /* 0x000fe200078e00ff */
[----:B------:R-:W-:Y:S01]  /*2ff0*/  ULDC UR8, c[0x0][0x284] ;  /* 0x0000a10000087ab9 */ /* 0x000fe20000000800 */
[----:B------:R-:W-:Y:S01]  /*3000*/  IMAD R33, R5, 0x60, RZ ;  /* 0x0000006005217824 */ /* 0x000fe200078e02ff */
[----:B------:R-:W-:Y:S01]  /*3010*/  SHF.R.S32.HI R34, RZ, 0x1f, R4 ;  /* 0x0000001fff227819 */ /* 0x000fe20000011404 */
[----:B------:R-:W-:Y:S01]  /*3020*/  ULDC.64 UR6, c[0x0][0x5d0] ;  /* 0x0001740000067ab9 */ /* 0x000fe20000000a00 */
[----:B------:R-:W-:Y:S01]  /*3030*/  ISETP.GE.AND P0, PT, R28, UR8, PT ;  /* 0x000000081c007c0c */ /* 0x000fe2000bf06270 */
[----:B0-----:R-:W-:Y:S01]  /*3040*/  IMAD.WIDE.U32 R14, R4, UR6, R24 ;  /* 0x00000006040e7c25 */ /* 0x001fe2000f8e0018 */
[----:B------:R-:W-:Y:S02]  /*3050*/  SHF.R.S32.HI R32, RZ, 0x1f, R33 ;  /* 0x0000001fff207819 */ /* 0x000fe40000011421 */
[C---:B------:R-:W-:Y:S01]  /*3060*/  ISETP.GE.OR P0, PT, R33.reuse, R29, P0 ;  /* 0x0000001d2100720c */ /* 0x040fe20000706670 */
[----:B------:R-:W-:Y:S01]  /*3070*/  IMAD R5, R34, UR6, RZ ;  /* 0x0000000622057c24 */ /* 0x000fe2000f8e02ff */
[----:B------:R-:W-:-:S03]  /*3080*/  IADD3 R14, P1, R33, R14, RZ ;  /* 0x0000000e210e7210 */ /* 0x000fc60007f3e0ff */
[----:B------:R-:W-:-:S05]  /*3090*/  IMAD R5, R4, UR7, R5 ;  /* 0x0000000704057c24 */ /* 0x000fca000f8e0205 */
[----:B------:R-:W-:-:S03]  /*30a0*/  IADD3.X R15, R32, R15, R5, P1, !PT ;  /* 0x0000000f200f7210 */ /* 0x000fc60000ffe405 */
[----:B------:R-:W-:Y:S05]  /*30b0*/  @P0 BRA `(.L_x_35) ;  /* 0x0000003400780947 */ /* 0x000fea0003800000 */
[----:B------:R-:W0:Y:S01]  /*30c0*/  LDC.64 R30, c[0x0][0x5c8] ;  /* 0x00017200ff1e7b82 */ /* 0x000e220000000a00 */
[----:B------:R-:W-:Y:S01]  /*30d0*/  IMAD.WIDE R26, R6, 0x40, R10 ;  /* 0x00000040061a7825 */ /* 0x000fe200078e020a */
[----:B------:R-:W-:Y:S01]  /*30e0*/  ULDC.64 UR6, c[0x0][0x5c0] ;  /* 0x0001700000067ab9 */ /* 0x000fe20000000a00 */
[----:B------:R-:W-:Y:S02]  /*30f0*/  BSSY B0, `(.L_x_35) ;  /* 0x000035a000007945 */ /* 0x000fe40003800000 */
[----:B------:R-:W-:-:S04]  /*3100*/  IMAD R6, R18, -0x2, R29 ;  /* 0xfffffffe12067824 */ /* 0x000fc800078e021d */
[----:B------:R-:W-:Y:S02]  /*3110*/  IMAD.IADD R6, R6, 0x1, -R33 ;  /* 0x0000000106067824 */ /* 0x000fe400078e0a21 */
[-C--:B0-----:R-:W-:Y:S02]  /*3120*/  IMAD R5, R27, R30.reuse, RZ ;  /* 0x0000001e1b057224 */ /* 0x081fe400078e02ff */
[----:B------:R-:W-:-:S04]  /*3130*/  IMAD.WIDE.U32 R14, R26, R30, R14 ;  /* 0x0000001e1a0e7225 */ /* 0x000fc800078e000e */
[----:B------:R-:W-:Y:S01]  /*3140*/  IMAD R17, R26, R31, R5 ;  /* 0x0000001f1a117224 */ /* 0x000fe200078e0205 */
[----:B------:R-:W-:Y:S02]  /*3150*/  LEA R5, P0, R30, R14, 0x3 ;  /* 0x0000000e1e057211 */ /* 0x000fe400078018ff */
[----:B------:R-:W-:Y:S01]  /*3160*/  IADD3 R16, P1, R14, UR6, RZ ;  /* 0x000000060e107c10 */ /* 0x000fe2000ff3e0ff */
[----:B------:R-:W-:Y:S01]  /*3170*/  IMAD.IADD R17, R15, 0x1, R17 ;  /* 0x000000010f117824 */ /* 0x000fe200078e0211 */
[----:B------:R-:W-:-:S04]  /*3180*/  IADD3 R14, P3, R5, UR6, RZ ;  /* 0x00000006050e7c10 */ /* 0x000fc8000ff7e0ff */
[----:B------:R-:W-:Y:S01]  /*3190*/  LEA.HI.X R5, R30, R17, R31, 0x3, P0 ;  /* 0x000000111e057211 */ /* 0x000fe200000f1c1f */
[----:B------:R-:W-:Y:S01]  /*31a0*/  IMAD.IADD R30, R19, 0x1, -R28 ;  /* 0x00000001131e7824 */ /* 0x000fe200078e0a1c */
[----:B-----5:R-:W-:Y:S02]  /*31b0*/  FSETP.NEU.AND P0, PT, R13, RZ, PT ;  /* 0x000000ff0d00720b */ /* 0x020fe40003f0d000 */
[----:B------:R-:W-:Y:S02]  /*31c0*/  IADD3.X R17, R17, UR7, RZ, P1, !PT ;  /* 0x0000000711117c10 */ /* 0x000fe40008ffe4ff */
[----:B------:R-:W-:-:S09]  /*31d0*/  IADD3.X R15, R5, UR7, RZ, P3, !PT ;  /* 0x00000007050f7c10 */ /* 0x000fd20009ffe4ff */
[----:B------:R-:W-:Y:S05]  /*31e0*/  @!P0 BRA `(.L_x_36) ;  /* 0x0000002800208947 */ /* 0x000fea0003800000 */
[----:B------:R-:W-:Y:S01]  /*31f0*/  ULDC.64 UR6, c[0x0][0x5b8] ;  /* 0x00016e0000067ab9 */ /* 0x000fe20000000a00 */
[----:B------:R-:W-:Y:S01]  /*3200*/  ULDC.64 UR16, c[0x0][0x5a8] ;  /* 0x00016a0000107ab9 */ /* 0x000fe20000000a00 */
[----:B------:R-:W-:Y:S01]  /*3210*/  IMAD.WIDE.U32 R24, R4, UR6, R24 ;  /* 0x0000000604187c25 */ /* 0x000fe2000f8e0018 */
[----:B------:R-:W-:Y:S01]  /*3220*/  BSSY B1, `(.L_x_37) ;  /* 0x0000010000017945 */ /* 0x000fe20003800000 */
[----:B------:R-:W-:Y:S02]  /*3230*/  PRMT R28, RZ, 0x7610, R28 ;  /* 0x00007610ff1c7816 */ /* 0x000fe4000000001c */
[----:B------:R-:W-:Y:S01]  /*3240*/  IMAD R5, R34, UR6, RZ ;  /* 0x0000000622057c24 */ /* 0x000fe2000f8e02ff */
[----:B------:R-:W-:-:S03]  /*3250*/  IADD3 R24, P0, R33, R24, RZ ;  /* 0x0000001821187210 */ /* 0x000fc60007f1e0ff */
[----:B------:R-:W-:Y:S01]  /*3260*/  IMAD R5, R4, UR7, R5 ;  /* 0x0000000704057c24 */ /* 0x000fe2000f8e0205 */
[----:B------:R-:W-:Y:S02]  /*3270*/  ULDC.64 UR6, c[0x0][0x5b0] ;  /* 0x00016c0000067ab9 */ /* 0x000fe40000000a00 */
[----:B------:R-:W-:Y:S02]  /*3280*/  IMAD R29, R27, UR6, RZ ;  /* 0x000000061b1d7c24 */ /* 0x000fe4000f8e02ff */
[----:B------:R-:W-:Y:S02]  /*3290*/  IADD3.X R25, R32, R25, R5, P0, !PT ;  /* 0x0000001920197210 */ /* 0x000fe400007fe405 */
[----:B------:R-:W-:Y:S01]  /*32a0*/  ISETP.GE.AND P0, PT, R30, 0x1, PT ;  /* 0x000000011e00780c */ /* 0x000fe20003f06270 */
[C---:B------:R-:W-:Y:S02]  /*32b0*/  IMAD R29, R26.reuse, UR7, R29 ;  /* 0x000000071a1d7c24 */ /* 0x040fe4000f8e021d */
[----:B------:R-:W-:Y:S01]  /*32c0*/  IMAD.WIDE.U32 R4, R26, UR6, R24 ;  /* 0x000000061a047c25 */ /* 0x000fe2000f8e0018 */
[----:B------:R-:W-:-:S02]  /*32d0*/  ISETP.LT.OR P4, PT, R6, 0x1, !P0 ;  /* 0x000000010600780c */ /* 0x000fc40004781670 */
[----:B------:R-:W-:-:S04]  /*32e0*/  IADD3 R4, P1, R4, UR16, RZ ;  /* 0x0000001004047c10 */ /* 0x000fc8000ff3e0ff */
[----:B------:R-:W-:-:S07]  /*32f0*/  IADD3.X R5, R5, UR17, R29, P1, !PT ;  /* 0x0000001105057c10 */ /* 0x000fce0008ffe41d */
[----:B------:R-:W-:Y:S05]  /*3300*/  @P4 BRA `(.L_x_38) ;  /* 0x0000000000044947 */ /* 0x000fea0003800000 */
[----:B------:R0:W5:Y:S02]  /*3310*/  LDG.E.U8 R28, desc[UR14][R4.64] ;  /* 0x0000000e041c7981 */ /* 0x000164000c1e1100 */
.L_x_38:
[----:B------:R-:W-:Y:S05]  /*3320*/  BSYNC B1 ;  /* 0x0000000000017941 */ /* 0x000fea0003800000 */
.L_x_37:
[----:B-----5:R-:W-:Y:S01]  /*3330*/  LOP3.LUT R28, R28, 0xff, RZ, 0xc0, !PT ;  /* 0x000000ff1c1c7812 */ /* 0x020fe200078ec0ff */
[----:B------:R-:W-:Y:S01]  /*3340*/  BSSY B1, `(.L_x_39) ;  /* 0x000000b000017945 */ /* 0x000fe20003800000 */
[----:B------:R-:W-:Y:S02]  /*3350*/  ISETP.LT.OR P3, PT, R6, 0x2, !P0 ;  /* 0x000000020600780c */ /* 0x000fe40004761670 */
[----:B------:R-:W-:-:S05]  /*3360*/  F2FP.F16.E4M3.UNPACK_B R28, R28 ;  /* 0x0000001cff1c723e */ /* 0x000fca00020006ff */
[----:B------:R-:W-:-:S05]  /*3370*/  HADD2.F32 R28, -RZ, R28.H0_H0 ;  /* 0x2000001cff1c7230 */ /* 0x000fca0000004100 */
[----:B------:R-:W-:-:S04]  /*3380*/  FMUL R28, R28, R13 ;  /* 0x0000000d1c1c7220 */ /* 0x000fc80000400000 */
[----:B------:R-:W-:-:S05]  /*3390*/  FFMA R28, R115, R12, R28 ;  /* 0x0000000c731c7223 */ /* 0x000fca000000001c */
[----:B------:R-:W-:Y:S02]  /*33a0*/  F2FP.SATFINITE.E4M3.F32.PACK_AB_MERGE_C R29, RZ, R28, RZ ;  /* 0x0000001cff1d723e */ /* 0x000fe400048070ff */
[----:B------:R-:W-:-:S03]  /*33b0*/  PRMT R28, RZ, 0x7610, R28 ;  /* 0x00007610ff1c7816 */ /* 0x000fc6000000001c */
[----:B------:R1:W-:Y:S01]  /*33c0*/  @!P4 STG.E.U8 desc[UR14][R16.64], R29 ;  /* 0x0000001d1000c986 */ /* 0x0003e2000c10110e */
[----:B------:R-:W-:Y:S05]  /*33d0*/  @P3 BRA `(.L_x_40) ;  /* 0x0000000000043947 */ /* 0x000fea0003800000 */
[----:B------:R2:W5:Y:S02]  /*33e0*/  LDG.E.U8 R28, desc[UR14][R4.64+0x1] ;  /* 0x0000010e041c7981 */ /* 0x000564000c1e1100 */
.L_x_40:
[----:B------:R-:W-:Y:S05]  /*33f0*/  BSYNC B1 ;  /* 0x0000000000017941 */ /* 0x000fea0003800000 */
.L_x_39:
[----:B-----5:R-:W-:Y:S01]  /*3400*/  LOP3.LUT R28, R28, 0xff, RZ, 0xc0, !PT ;  /* 0x000000ff1c1c7812 */ /* 0x020fe200078ec0ff */
[----:B------:R-:W-:Y:S01]  /*3410*/  BSSY B1, `(.L_x_41) ;  /* 0x0000013000017945 */ /* 0x000fe20003800000 */
[----:B-1----:R-:W-:Y:S02]  /*3420*/  IADD3 R29, P1, R26, 0x8, RZ ;  /* 0x000000081a1d7810 */ /* 0x002fe40007f3e0ff */
[----:B------:R-:W-:-:S03]  /*3430*/  F2FP.F16.E4M3.UNPACK_B R28, R28 ;  /* 0x0000001cff1c723e */ /* 0x000fc600020006ff */
[----:B------:R-:W-:Y:S01]  /*3440*/  IMAD.X R26, RZ, RZ, R27, P1 ;  /* 0x000000ffff1a7224 */ /* 0x000fe200008e061b */
[----:B------:R-:W-:Y:S01]  /*3450*/  ISETP.GE.AND P1, PT, R30, 0x9, PT ;  /* 0x000000091e00780c */ /* 0x000fe20003f26270 */
[----:B------:R-:W-:Y:S02]  /*3460*/  HADD2.F32 R28, -RZ, R28.H0_H0 ;  /* 0x2000001cff1c7230 */ /* 0x000fe40000004100 */
[----:B------:R-:W-:Y:S01]  /*3470*/  IMAD R26, R26, UR6, RZ ;  /* 0x000000061a1a7c24 */ /* 0x000fe2000f8e02ff */
[----:B------:R-:W-:Y:S01]  /*3480*/  ISETP.LT.OR P5, PT, R6, 0x1, !P1 ;  /* 0x000000010600780c */ /* 0x000fe20004fa1670 */
[----:B------:R-:W-:-:S04]  /*3490*/  IMAD.WIDE.U32 R24, R29, UR6, R24 ;  /* 0x000000061d187c25 */ /* 0x000fc8000f8e0018 */
[----:B------:R-:W-:Y:S01]  /*34a0*/  FMUL R27, R28, R13 ;  /* 0x0000000d1c1b7220 */ /* 0x000fe20000400000 */
[----:B------:R-:W-:-:S03]  /*34b0*/  IMAD R29, R29, UR7, R26 ;  /* 0x000000071d1d7c24 */ /* 0x000fc6000f8e021a */
[----:B------:R-:W-:Y:S01]  /*34c0*/  FFMA R27, R114, R12, R27 ;  /* 0x0000000c721b7223 */ /* 0x000fe2000000001b */
[----:B------:R-:W-:Y:S02]  /*34d0*/  IADD3 R24, P4, R24, UR16, RZ ;  /* 0x0000001018187c10 */ /* 0x000fe4000ff9e0ff */
[----:B------:R-:W-:Y:S02]  /*34e0*/  PRMT R26, RZ, 0x7610, R26 ;  /* 0x00007610ff1a7816 */ /* 0x000fe4000000001a */
[----:B------:R-:W-:Y:S02]  /*34f0*/  F2FP.SATFINITE.E4M3.F32.PACK_AB_MERGE_C R27, RZ, R27, RZ ;  /* 0x0000001bff1b723e */ /* 0x000fe400048070ff */
[----:B------:R-:W-:-:S03]  /*3500*/  IADD3.X R25, R25, UR17, R29, P4, !PT ;  /* 0x0000001119197c10 */ /* 0x000fc6000a7fe41d */
[----:B------:R1:W-:Y:S01]  /*3510*/  @!P3 STG.E.U8 desc[UR14][R16.64+0x1], R27 ;  /* 0x0000011b1000b986 */ /* 0x0003e2000c10110e */
[----:B------:R-:W-:Y:S05]  /*3520*/  @P5 BRA `(.L_x_42) ;  /* 0x0000000000045947 */ /* 0x000fea0003800000 */
[----:B------:R3:W5:Y:S02]  /*3530*/  LDG.E.U8 R26, desc[UR14][R24.64] ;  /* 0x0000000e181a7981 */ /* 0x000764000c1e1100 */
.L_x_42:
[----:B------:R-:W-:Y:S05]  /*3540*/  BSYNC B1 ;  /* 0x0000000000017941 */ /* 0x000fea0003800000 */
.L_x_41:
[----:B-----5:R-:W-:Y:S01]  /*3550*/  LOP3.LUT R26, R26, 0xff, RZ, 0xc0, !PT ;  /* 0x000000ff1a1a7812 */ /* 0x020fe200078ec0ff */
[----:B------:R-:W-:Y:S01]  /*3560*/  BSSY B1, `(.L_x_43) ;  /* 0x000000b000017945 */ /* 0x000fe20003800000 */
[----:B------:R-:W-:Y:S02]  /*3570*/  ISETP.LT.OR P3, PT, R6, 0x2, !P1 ;  /* 0x000000020600780c */ /* 0x000fe40004f61670 */
[----:B------:R-:W-:-:S05]  /*3580*/  F2FP.F16.E4M3.UNPACK_B R26, R26 ;  /* 0x0000001aff1a723e */ /* 0x000fca00020006ff */
[----:B------:R-:W-:-:S05]  /*3590*/  HADD2.F32 R26, -RZ, R26.H0_H0 ;  /* 0x2000001aff1a7230 */ /* 0x000fca0000004100 */
[----:B------:R-:W-:-:S04]  /*35a0*/  FMUL R26, R26, R13 ;  /* 0x0000000d1a1a7220 */ /* 0x000fc80000400000 */
[----:B------:R-:W-:-:S05]  /*35b0*/  FFMA R26, R113, R12, R26 ;  /* 0x0000000c711a7223 */ /* 0x000fca000000001a */
[----:B-1----:R-:W-:Y:S02]  /*35c0*/  F2FP.SATFINITE.E4M3.F32.PACK_AB_MERGE_C R27, RZ, R26, RZ ;  /* 0x0000001aff1b723e */ /* 0x002fe400048070ff */
[----:B------:R-:W-:-:S03]  /*35d0*/  PRMT R26, RZ, 0x7610, R26 ;  /* 0x00007610ff1a7816 */ /* 0x000fc6000000001a */
[----:B------:R1:W-:Y:S01]  /*35e0*/  @!P5 STG.E.U8 desc[UR14][R14.64], R27 ;  /* 0x0000001b0e00d986 */ /* 0x0003e2000c10110e */
[----:B------:R-:W-:Y:S05]  /*35f0*/  @P3 BRA `(.L_x_44) ;  /* 0x0000000000043947 */ /* 0x000fea0003800000 */
[----:B------:R4:W5:Y:S02]  /*3600*/  LDG.E.U8 R26, desc[UR14][R24.64+0x1] ;  /* 0x0000010e181a7981 */ /* 0x000964000c1e1100 */
.L_x_44:
[----:B------:R-:W-:Y:S05]  /*3610*/  BSYNC B1 ;  /* 0x0000000000017941 */ /* 0x000fea0003800000 */
.L_x_43:
[----:B-----5:R-:W-:Y:S01]  /*3620*/  LOP3.LUT R26, R26, 0xff, RZ, 0xc0, !PT ;  /* 0x000000ff1a1a7812 */ /* 0x020fe200078ec0ff */
[----:B------:R-:W-:Y:S01]  /*3630*/  BSSY B1, `(.L_x_45) ;  /* 0x000000b000017945 */ /* 0x000fe20003800000 */
[----:B------:R-:W-:Y:S02]  /*3640*/  ISETP.LT.OR P4, PT, R6, 0x9, !P0 ;  /* 0x000000090600780c */ /* 0x000fe40004781670 */
[----:B------:R-:W-:-:S05]  /*3650*/  F2FP.F16.E4M3.UNPACK_B R26, R26 ;  /* 0x0000001aff1a723e */ /* 0x000fca00020006ff */
[----:B------:R-:W-:-:S05]  /*3660*/  HADD2.F32 R26, -RZ, R26.H0_H0 ;  /* 0x2000001aff1a7230 */ /* 0x000fca0000004100 */
[----:B-1----:R-:W-:Y:S01]  /*3670*/  FMUL R27, R26, R13 ;  /* 0x0000000d1a1b7220 */ /* 0x002fe20000400000 */
[----:B------:R-:W-:-:S03]  /*3680*/  PRMT R26, RZ, 0x7610, R26 ;  /* 0x00007610ff1a7816 */ /* 0x000fc6000000001a */
[----:B------:R-:W-:-:S05]  /*3690*/  FFMA R27, R112, R12, R27 ;  /* 0x0000000c701b7223 */ /* 0x000fca000000001b */
[----:B------:R-:W-:-:S05]  /*36a0*/  F2FP.SATFINITE.E4M3.F32.PACK_AB_MERGE_C R27, RZ, R27, RZ ;  /* 0x0000001bff1b723e */ /* 0x000fca00048070ff */
[----:B------:R1:W-:Y:S01]  /*36b0*/  @!P3 STG.E.U8 desc[UR14][R14.64+0x1], R27 ;  /* 0x0000011b0e00b986 */ /* 0x0003e2000c10110e */
[----:B------:R-:W-:Y:S05]  /*36c0*/  @P4 BRA `(.L_x_46) ;  /* 0x0000000000044947 */ /* 0x000fea0003800000 */
[----:B------:R0:W5:Y:S02]  /*36d0*/  LDG.E.U8 R26, desc[UR14][R4.64+0x8] ;  /* 0x0000080e041a7981 */ /* 0x000164000c1e1100 */
.L_x_46:
[----:B------:R-:W-:Y:S05]  /*36e0*/  BSYNC B1 ;  /* 0x0000000000017941 */ /* 0x000fea0003800000 */
.L_x_45:
        /* <DEDUP_REMOVED lines=12> */
.L_x_48:
[----:B------:R-:W-:Y:S05]  /*37b0*/  BSYNC B1 ;  /* 0x0000000000017941 */ /* 0x000fea0003800000 */
.L_x_47:
        /* <DEDUP_REMOVED lines=12> */
.L_x_50:
[----:B------:R-:W-:Y:S05]  /*3880*/  BSYNC B1 ;  /* 0x0000000000017941 */ /* 0x000fea0003800000 */
.L_x_49:
        /* <DEDUP_REMOVED lines=12> */
.L_x_52:
[----:B------:R-:W-:Y:S05]  /*3950*/  BSYNC B1 ;  /* 0x0000000000017941 */ /* 0x000fea0003800000 */
.L_x_51:
        /* <DEDUP_REMOVED lines=12> */
.L_x_54:
[----:B------:R-:W-:Y:S05]  /*3a20*/  BSYNC B1 ;  /* 0x0000000000017941 */ /* 0x000fea0003800000 */
.L_x_53:
        /* <DEDUP_REMOVED lines=12> */
.L_x_56:
[----:B------:R-:W-:Y:S05]  /*3af0*/  BSYNC B1 ;  /* 0x0000000000017941 */ /* 0x000fea0003800000 */
.L_x_55:
        /* <DEDUP_REMOVED lines=12> */
.L_x_58:
[----:B------:R-:W-:Y:S05]  /*3bc0*/  BSYNC B1 ;  /* 0x0000000000017941 */ /* 0x000fea0003800000 */
.L_x_57:
        /* <DEDUP_REMOVED lines=12> */
.L_x_60:
[----:B------:R-:W-:Y:S05]  /*3c90*/  BSYNC B1 ;  /* 0x0000000000017941 */ /* 0x000fea0003800000 */
.L_x_59:
        /* <DEDUP_REMOVED lines=12> */
.L_x_62:
[----:B------:R-:W-:Y:S05]  /*3d60*/  BSYNC B1 ;  /* 0x0000000000017941 */ /* 0x000fea0003800000 */
.L_x_61:
        /* <DEDUP_REMOVED lines=12> */
.L_x_64:
[----:B------:R-:W-:Y:S05]  /*3e30*/  BSYNC B1 ;  /* 0x0000000000017941 */ /* 0x000fea0003800000 */
.L_x_63:
        /* <DEDUP_REMOVED lines=12> */
.L_x_66:
[----:B------:R-:W-:Y:S05]  /*3f00*/  BSYNC B1 ;  /* 0x0000000000017941 */ /* 0x000fea0003800000 */
.L_x_65:
        /* <DEDUP_REMOVED lines=12> */
.L_x_68:
[----:B------:R-:W-:Y:S05]  /*3fd0*/  BSYNC B1 ;  /* 0x0000000000017941 */ /* 0x000fea0003800000 */
.L_x_67:
        /* <DEDUP_REMOVED lines=12> */
.L_x_70:
[----:B------:R-:W-:Y:S05]  /*40a0*/  BSYNC B1 ;  /* 0x0000000000017941 */ /* 0x000fea0003800000 */
.L_x_69:
        /* <DEDUP_REMOVED lines=12> */
.L_x_72:
[----:B------:R-:W-:Y:S05]  /*4170*/  BSYNC B1 ;  /* 0x0000000000017941 */ /* 0x000fea0003800000 */
.L_x_71:
        /* <DEDUP_REMOVED lines=12> */
.L_x_74:
[----:B------:R-:W-:Y:S05]  /*4240*/  BSYNC B1 ;  /* 0x0000000000017941 */ /* 0x000fea0003800000 */
.L_x_73:
        /* <DEDUP_REMOVED lines=12> */
.L_x_76:
[----:B------:R-:W-:Y:S05]  /*4310*/  BSYNC B1 ;  /* 0x0000000000017941 */ /* 0x000fea0003800000 */
.L_x_75:
        /* <DEDUP_REMOVED lines=12> */
.L_x_78:
[----:B------:R-:W-:Y:S05]  /*43e0*/  BSYNC B1 ;  /* 0x0000000000017941 */ /* 0x000fea0003800000 */
.L_x_77:
        /* <DEDUP_REMOVED lines=12> */
.L_x_80:
[----:B------:R-:W-:Y:S05]  /*44b0*/  BSYNC B1 ;  /* 0x0000000000017941 */ /* 0x000fea0003800000 */
.L_x_79:
        /* <DEDUP_REMOVED lines=12> */
.L_x_82:
[----:B------:R-:W-:Y:S05]  /*4580*/  BSYNC B1 ;  /* 0x0000000000017941 */ /* 0x000fea0003800000 */
.L_x_81:
        /* <DEDUP_REMOVED lines=12> */
.L_x_84:
[----:B------:R-:W-:Y:S05]  /*4650*/  BSYNC B1 ;  /* 0x0000000000017941 */ /* 0x000fea0003800000 */
.L_x_83:
        /* <DEDUP_REMOVED lines=12> */
.L_x_86:
[----:B------:R-:W-:Y:S05]  /*4720*/  BSYNC B1 ;  /* 0x0000000000017941 */ /* 0x000fea0003800000 */
.L_x_85:
        /* <DEDUP_REMOVED lines=12> */
.L_x_88:
[----:B------:R-:W-:Y:S05]  /*47f0*/  BSYNC B1 ;  /* 0x0000000000017941 */ /* 0x000fea0003800000 */
.L_x_87:
        /* <DEDUP_REMOVED lines=12> */
.L_x_90:
[----:B------:R-:W-:Y:S05]  /*48c0*/  BSYNC B1 ;  /* 0x0000000000017941 */ /* 0x000fea0003800000 */
.L_x_89:
        /* <DEDUP_REMOVED lines=12> */
.L_x_92:
[----:B------:R-:W-:Y:S05]  /*4990*/  BSYNC B1 ;  /* 0x0000000000017941 */ /* 0x000fea0003800000 */
.L_x_91:
        /* <DEDUP_REMOVED lines=12> */
.L_x_94:
[----:B------:R-:W-:Y:S05]  /*4a60*/  BSYNC B1 ;  /* 0x0000000000017941 */ /* 0x000fea0003800000 */
.L_x_93:
        /* <DEDUP_REMOVED lines=12> */
.L_x_96:
[----:B------:R-:W-:Y:S05]  /*4b30*/  BSYNC B1 ;  /* 0x0000000000017941 */ /* 0x000fea0003800000 */
.L_x_95:
        /* <DEDUP_REMOVED lines=12> */
.L_x_98:
[----:B------:R-:W-:Y:S05]  /*4c00*/  BSYNC B1 ;  /* 0x0000000000017941 */ /* 0x000fea0003800000 */
.L_x_97:
        /* <DEDUP_REMOVED lines=12> */
.L_x_100:
[----:B------:R-:W-:Y:S05]  /*4cd0*/  BSYNC B1 ;  /* 0x0000000000017941 */ /* 0x000fea0003800000 */
.L_x_99:
        /* <DEDUP_REMOVED lines=12> */
.L_x_102:
[----:B------:R-:W-:Y:S05]  /*4da0*/  BSYNC B1 ;  /* 0x0000000000017941 */ /* 0x000fea0003800000 */
.L_x_101:
        /* <DEDUP_REMOVED lines=12> */
.L_x_104:
[----:B------:R-:W-:Y:S05]  /*4e70*/  BSYNC B1 ;  /* 0x0000000000017941 */ /* 0x000fea0003800000 */
.L_x_103:
        /* <DEDUP_REMOVED lines=12> */
.L_x_106:
[----:B------:R-:W-:Y:S05]  /*4f40*/  BSYNC B1 ;  /* 0x0000000000017941 */ /* 0x000fea0003800000 */
.L_x_105:
        /* <DEDUP_REMOVED lines=12> */
.L_x_108:
[----:B------:R-:W-:Y:S05]  /*5010*/  BSYNC B1 ;  /* 0x0000000000017941 */ /* 0x000fea0003800000 */
.L_x_107:
        /* <DEDUP_REMOVED lines=12> */
.L_x_110:
[----:B------:R-:W-:Y:S05]  /*50e0*/  BSYNC B1 ;  /* 0x0000000000017941 */ /* 0x000fea0003800000 */
.L_x_109:
        /* <DEDUP_REMOVED lines=12> */
.L_x_112:
[----:B------:R-:W-:Y:S05]  /*51b0*/  BSYNC B1 ;  /* 0x0000000000017941 */ /* 0x000fea0003800000 */
.L_x_111:
        /* <DEDUP_REMOVED lines=12> */
.L_x_114:
[----:B------:R-:W-:Y:S05]  /*5280*/  BSYNC B1 ;  /* 0x0000000000017941 */ /* 0x000fea0003800000 */
.L_x_113:
        /* <DEDUP_REMOVED lines=12> */
.L_x_116:
[----:B------:R-:W-:Y:S05]  /*5350*/  BSYNC B1 ;  /* 0x0000000000017941 */ /* 0x000fea0003800000 */
.L_x_115:
        /* <DEDUP_REMOVED lines=12> */
.L_x_118:
[----:B------:R-:W-:Y:S05]  /*5420*/  BSYNC B1 ;  /* 0x0000000000017941 */ /* 0x000fea0003800000 */
.L_x_117:
        /* <DEDUP_REMOVED lines=12> */
.L_x_120:
[----:B------:R-:W-:Y:S05]  /*54f0*/  BSYNC B1 ;  /* 0x0000000000017941 */ /* 0x000fea0003800000 */
.L_x_119:
        /* <DEDUP_REMOVED lines=12> */
.L_x_122:
[----:B------:R-:W-:Y:S05]  /*55c0*/  BSYNC B1 ;  /* 0x0000000000017941 */ /* 0x000fea0003800000 */
.L_x_121:
        /* <DEDUP_REMOVED lines=12> */
.L_x_124:
[----:B------:R-:W-:Y:S05]  /*5690*/  BSYNC B1 ;  /* 0x0000000000017941 */ /* 0x000fea0003800000 */
.L_x_123:
        /* <DEDUP_REMOVED lines=12> */
.L_x_126:
[----:B------:R-:W-:Y:S05]  /*5760*/  BSYNC B1 ;  /* 0x0000000000017941 */ /* 0x000fea0003800000 */
.L_x_125:
[----:B-----5:R-:W-:Y:S01]  /*5770*/  LOP3.LUT R26, R26, 0xff, RZ, 0xc0, !PT ;  /* 0x000000ff1a1a7812 */ /* 0x020fe200078ec0ff */
[----:B------:R-:W-:Y:S01]  /*5780*/  BSSY B1, `(.L_x_127) ;  /* 0x000000b000017945 */ /* 0x000fe20003800000 */
[----:B------:R-:W-:Y:S02]  /*5790*/  ISETP.LT.OR P0, PT, R6, 0x5a, !P0 ;  /* 0x0000005a0600780c */ /* 0x000fe40004701670 */
[----:B------:R-:W-:-:S05]  /*57a0*/  F2FP.F16.E4M3.UNPACK_B R26, R26 ;  /* 0x0000001aff1a723e */ /* 0x000fca00020006ff */
[----:B------:R-:W-:-:S05]  /*57b0*/  HADD2.F32 R26, -RZ, R26.H0_H0 ;  /* 0x2000001aff1a7230 */ /* 0x000fca0000004100 */
[----:B------:R-:W-:-:S04]  /*57c0*/  FMUL R26, R26, R13 ;  /* 0x0000000d1a1a7220 */ /* 0x000fc80000400000 */
[----:B------:R-:W-:Y:S01]  /*57d0*/  FFMA R26, R23, R12, R26 ;  /* 0x0000000c171a7223 */ /* 0x000fe2000000001a */
[----:B------:R-:W-:-:S04]  /*57e0*/  PRMT R23, RZ, 0x7610, R23 ;  /* 0x00007610ff177816 */ /* 0x000fc80000000017 */
[----:B-1----:R-:W-:-:S05]  /*57f0*/  F2FP.SATFINITE.E4M3.F32.PACK_AB_MERGE_C R27, RZ, R26, RZ ;  /* 0x0000001aff1b723e */ /* 0x002fca00048070ff */
[----:B------:R1:W-:Y:S01]  /*5800*/  @!P4 STG.E.U8 desc[UR14][R16.64+0x58], R27 ;  /* 0x0000581b1000c986 */ /* 0x0003e2000c10110e */
[----:B------:R-:W-:Y:S05]  /*5810*/  @P0 BRA `(.L_x_128) ;  /* 0x0000000000040947 */ /* 0x000fea0003800000 */
[----:B------:R0:W5:Y:S02]  /*5820*/  LDG.E.U8 R23, desc[UR14][R4.64+0x59] ;  /* 0x0000590e04177981 */ /* 0x000164000c1e1100 */
.L_x_128:
[----:B------:R-:W-:Y:S05]  /*5830*/  BSYNC B1 ;  /* 0x0000000000017941 */ /* 0x000fea0003800000 */
.L_x_127:
[----:B-----5:R-:W-:Y:S01]  /*5840*/  LOP3.LUT R23, R23, 0xff, RZ, 0xc0, !PT ;  /* 0x000000ff17177812 */ /* 0x020fe200078ec0ff */
[----:B------:R-:W-:Y:S01]  /*5850*/  BSSY B1, `(.L_x_129) ;  /* 0x000000b000017945 */ /* 0x000fe20003800000 */
[----:B------:R-:W-:Y:S02]  /*5860*/  ISETP.LT.OR P3, PT, R6, 0x59, !P1 ;  /* 0x000000590600780c */ /* 0x000fe40004f61670 */
[----:B------:R-:W-:-:S05]  /*5870*/  F2FP.F16.E4M3.UNPACK_B R23, R23 ;  /* 0x00000017ff17723e */ /* 0x000fca00020006ff */
[----:B0-2---:R-:W-:-:S05]  /*5880*/  HADD2.F32 R4, -RZ, R23.H0_H0 ;  /* 0x20000017ff047230 */ /* 0x005fca0000004100 */
[----:B------:R-:W-:Y:S01]  /*5890*/  FMUL R5, R4, R13 ;  /* 0x0000000d04057220 */ /* 0x000fe20000400000 */
[----:B------:R-:W-:-:S03]  /*58a0*/  PRMT R4, RZ, 0x7610, R4 ;  /* 0x00007610ff047816 */ /* 0x000fc60000000004 */
[----:B------:R-:W-:-:S05]  /*58b0*/  FFMA R5, R22, R12, R5 ;  /* 0x0000000c16057223 */ /* 0x000fca0000000005 */
[----:B------:R-:W-:-:S05]  /*58c0*/  F2FP.SATFINITE.E4M3.F32.PACK_AB_MERGE_C R5, RZ, R5, RZ ;  /* 0x00000005ff05723e */ /* 0x000fca00048070ff */
[----:B------:R0:W-:Y:S01]  /*58d0*/  @!P0 STG.E.U8 desc[UR14][R16.64+0x59], R5 ;  /* 0x0000590510008986 */ /* 0x0001e2000c10110e */
[----:B------:R-:W-:Y:S05]  /*58e0*/  @P3 BRA `(.L_x_130) ;  /* 0x0000000000043947 */ /* 0x000fea0003800000 */
[----:B------:R2:W5:Y:S02]  /*58f0*/  LDG.E.U8 R4, desc[UR14][R24.64+0x58] ;  /* 0x0000580e18047981 */ /* 0x000564000c1e1100 */
.L_x_130:
[----:B------:R-:W-:Y:S05]  /*5900*/  BSYNC B1 ;  /* 0x0000000000017941 */ /* 0x000fea0003800000 */
.L_x_129:
[----:B-----5:R-:W-:Y:S01]  /*5910*/  LOP3.LUT R4, R4, 0xff, RZ, 0xc0, !PT ;  /* 0x000000ff04047812 */ /* 0x020fe200078ec0ff */
[----:B------:R-:W-:Y:S01]  /*5920*/  BSSY B1, `(.L_x_131) ;  /* 0x000000b000017945 */ /* 0x000fe20003800000 */
[----:B------:R-:W-:Y:S02]  /*5930*/  ISETP.LT.OR P1, PT, R6, 0x5a, !P1 ;  /* 0x0000005a0600780c */ /* 0x000fe40004f21670 */
[----:B------:R-:W-:-:S05]  /*5940*/  F2FP.F16.E4M3.UNPACK_B R4, R4 ;  /* 0x00000004ff04723e */ /* 0x000fca00020006ff */
[----:B------:R-:W-:-:S05]  /*5950*/  HADD2.F32 R4, -RZ, R4.H0_H0 ;  /* 0x20000004ff047230 */ /* 0x000fca0000004100 */
[----:B------:R-:W-:-:S04]  /*5960*/  FMUL R4, R4, R13 ;  /* 0x0000000d04047220 */ /* 0x000fc80000400000 */
[----:B------:R-:W-:-:S05]  /*5970*/  FFMA R4, R21, R12, R4 ;  /* 0x0000000c15047223 */ /* 0x000fca0000000004 */
[----:B0-----:R-:W-:Y:S02]  /*5980*/  F2FP.SATFINITE.E4M3.F32.PACK_AB_MERGE_C R5, RZ, R4, RZ ;  /* 0x00000004ff05723e */ /* 0x001fe400048070ff */
[----:B------:R-:W-:-:S03]  /*5990*/  PRMT R4, RZ, 0x7610, R4 ;  /* 0x00007610ff047816 */ /* 0x000fc60000000004 */
[----:B------:R0:W-:Y:S01]  /*59a0*/  @!P3 STG.E.U8 desc[UR14][R14.64+0x58], R5 ;  /* 0x000058050e00b986 */ /* 0x0001e2000c10110e */
[----:B------:R-:W-:Y:S05]  /*59b0*/  @P1 BRA `(.L_x_132) ;  /* 0x0000000000041947 */ /* 0x000fea0003800000 */
[----:B------:R0:W5:Y:S02]  /*59c0*/  LDG.E.U8 R4, desc[UR14][R24.64+0x59] ;  /* 0x0000590e18047981 */ /* 0x000164000c1e1100 */
.L_x_132:
[----:B------:R-:W-:Y:S05]  /*59d0*/  BSYNC B1 ;  /* 0x0000000000017941 */ /* 0x000fea0003800000 */
.L_x_131:
[----:B------:R-:W-:Y:S05]  /*59e0*/  @P1 BRA `(.L_x_133) ;  /* 0x0000000c00281947 */ /* 0x000fea0003800000 */
[----:B-----5:R-:W-:-:S04]  /*59f0*/  LOP3.LUT R4, R4, 0xff, RZ, 0xc0, !PT ;  /* 0x000000ff04047812 */ /* 0x020fc800078ec0ff */
[----:B------:R-:W-:-:S05]  /*5a00*/  F2FP.F16.E4M3.UNPACK_B R4, R4 ;  /* 0x00000004ff04723e */ /* 0x000fca00020006ff */
[----:B------:R-:W-:-:S05]  /*5a10*/  HADD2.F32 R4, -RZ, R4.H0_H0 ;  /* 0x20000004ff047230 */ /* 0x000fca0000004100 */
[----:B0-----:R-:W-:-:S04]  /*5a20*/  FMUL R5, R4, R13 ;  /* 0x0000000d04057220 */ /* 0x001fc80000400000 */
[----:B------:R-:W-:-:S05]  /*5a30*/  FFMA R5, R20, R12, R5 ;  /* 0x0000000c14057223 */ /* 0x000fca0000000005 */
[----:B------:R-:W-:-:S05]  /*5a40*/  F2FP.SATFINITE.E4M3.F32.PACK_AB_MERGE_C R5, RZ, R5, RZ ;  /* 0x00000005ff05723e */ /* 0x000fca00048070ff */
[----:B------:R0:W-:Y:S01]  /*5a50*/  STG.E.U8 desc[UR14][R14.64+0x59], R5 ;  /* 0x000059050e007986 */ /* 0x0001e2000c10110e */
[----:B------:R-:W-:Y:S05]  /*5a60*/  BRA `(.L_x_133) ;  /* 0x0000000c00087947 */ /* 0x000fea0003800000 */
.L_x_36:
[----:B------:R-:W-:Y:S01]  /*5a70*/  ISETP.GE.AND P1, PT, R30, 0x1, PT ;  /* 0x000000011e00780c */ /* 0x000fe20003f26270 */
[-C--:B------:R-:W-:Y:S01]  /*5a80*/  FMUL R115, R115, R12.reuse ;  /* 0x0000000c73737220 */ /* 0x080fe20000400000 */
[-C--:B------:R-:W-:Y:S01]  /*5a90*/  FMUL R114, R114, R12.reuse ;  /* 0x0000000c72727220 */ /* 0x080fe20000400000 */
[----:B------:R-:W-:Y:S01]  /*5aa0*/  ISETP.GE.AND P0, PT, R30, 0x9, PT ;  /* 0x000000091e00780c */ /* 0x000fe20003f06270 */
[-C--:B------:R-:W-:Y:S01]  /*5ab0*/  FMUL R113, R113, R12.reuse ;  /* 0x0000000c71717220 */ /* 0x080fe20000400000 */
[----:B------:R-:W-:Y:S01]  /*5ac0*/  ISETP.LT.OR P4, PT, R6, 0x1, !P1 ;  /* 0x000000010600780c */ /* 0x000fe20004f81670 */
[-C--:B------:R-:W-:Y:S01]  /*5ad0*/  FMUL R112, R112, R12.reuse ;  /* 0x0000000c70707220 */ /* 0x080fe20000400000 */
[----:B------:R-:W-:Y:S01]  /*5ae0*/  ISETP.LT.OR P5, PT, R6, 0x2, !P1 ;  /* 0x000000020600780c */ /* 0x000fe20004fa1670 */
[-C--:B------:R-:W-:Y:S01]  /*5af0*/  FMUL R111, R111, R12.reuse ;  /* 0x0000000c6f6f7220 */ /* 0x080fe20000400000 */
[----:B------:R-:W-:Y:S01]  /*5b00*/  F2FP.SATFINITE.E4M3.F32.PACK_AB_MERGE_C R115, RZ, R115, RZ ;  /* 0x00000073ff73723e */ /* 0x000fe200048070ff */
[----:B------:R-:W-:Y:S01]  /*5b10*/  FMUL R110, R110, R12 ;  /* 0x0000000c6e6e7220 */ /* 0x000fe20000400000 */
[----:B------:R-:W-:Y:S01]  /*5b20*/  F2FP.SATFINITE.E4M3.F32.PACK_AB_MERGE_C R5, RZ, R114, RZ ;  /* 0x00000072ff05723e */ /* 0x000fe200048070ff */
[-C--:B------:R-:W-:Y:S01]  /*5b30*/  FMUL R109, R109, R12.reuse ;  /* 0x0000000c6d6d7220 */ /* 0x080fe20000400000 */
[----:B------:R-:W-:Y:S01]  /*5b40*/  ISETP.LT.OR P3, PT, R6, 0x1, !P0 ;  /* 0x000000010600780c */ /* 0x000fe20004761670 */
[-C--:B------:R-:W-:Y:S01]  /*5b50*/  FMUL R108, R108, R12.reuse ;  /* 0x0000000c6c6c7220 */ /* 0x080fe20000400000 */
[C---:B------:R-:W-:Y:S01]  /*5b60*/  ISETP.LT.OR P6, PT, R6.reuse, 0xa, !P1 ;  /* 0x0000000a0600780c */ /* 0x040fe20004fc1670 */
[-C--:B------:R-:W-:Y:S01]  /*5b70*/  FMUL R107, R107, R12.reuse ;  /* 0x0000000c6b6b7220 */ /* 0x080fe20000400000 */
[----:B------:R-:W-:Y:S01]  /*5b80*/  F2FP.SATFINITE.E4M3.F32.PACK_AB_MERGE_C R113, RZ, R113, RZ ;  /* 0x00000071ff71723e */ /* 0x000fe200048070ff */
[----:B------:R-:W-:Y:S01]  /*5b90*/  @!P4 STG.E.U8 desc[UR14][R16.64], R115 ;  /* 0x000000731000c986 */ /* 0x000fe2000c10110e */
[----:B------:R-:W-:Y:S01]  /*5ba0*/  ISETP.LT.OR P4, PT, R6, 0x2, !P0 ;  /* 0x000000020600780c */ /* 0x000fe20004781670 */
[----:B------:R-:W-:Y:S01]  /*5bb0*/  FMUL R106, R106, R12 ;  /* 0x0000000c6a6a7220 */ /* 0x000fe20000400000 */
[----:B------:R-:W-:Y:S01]  /*5bc0*/  F2FP.SATFINITE.E4M3.F32.PACK_AB_MERGE_C R25, RZ, R112, RZ ;  /* 0x00000070ff19723e */ /* 0x000fe200048070ff */
[----:B------:R0:W-:Y:S01]  /*5bd0*/  @!P5 STG.E.U8 desc[UR14][R16.64+0x1], R5 ;  /* 0x000001051000d986 */ /* 0x0001e2000c10110e */
[C---:B------:R-:W-:Y:S01]  /*5be0*/  ISETP.LT.OR P5, PT, R6.reuse, 0x9, !P1 ;  /* 0x000000090600780c */ /* 0x040fe20004fa1670 */
[-C--:B------:R-:W-:Y:S01]  /*5bf0*/  FMUL R105, R105, R12.reuse ;  /* 0x0000000c69697220 */ /* 0x080fe20000400000 */
[----:B------:R-:W-:Y:S01]  /*5c00*/  F2FP.SATFINITE.E4M3.F32.PACK_AB_MERGE_C R111, RZ, R111, RZ ;  /* 0x0000006fff6f723e */ /* 0x000fe200048070ff */
[----:B------:R-:W-:Y:S01]  /*5c10*/  @!P3 STG.E.U8 desc[UR14][R14.64], R113 ;  /* 0x000000710e00b986 */ /* 0x000fe2000c10110e */
[----:B------:R-:W-:Y:S01]  /*5c20*/  ISETP.LT.OR P3, PT, R6, 0x9, !P0 ;  /* 0x000000090600780c */ /* 0x000fe20004761670 */
[-C--:B------:R-:W-:Y:S01]  /*5c30*/  FMUL R104, R104, R12.reuse ;  /* 0x0000000c68687220 */ /* 0x080fe20000400000 */
[----:B------:R-:W-:Y:S01]  /*5c40*/  F2FP.SATFINITE.E4M3.F32.PACK_AB_MERGE_C R109, RZ, R109, RZ ;  /* 0x0000006dff6d723e */ /* 0x000fe200048070ff */
[-C--:B------:R-:W-:Y:S01]  /*5c50*/  FMUL R103, R103, R12.reuse ;  /* 0x0000000c67677220 */ /* 0x080fe20000400000 */
[----:B------:R-:W-:Y:S01]  /*5c60*/  F2FP.SATFINITE.E4M3.F32.PACK_AB_MERGE_C R107, RZ, R107, RZ ;  /* 0x0000006bff6b723e */ /* 0x000fe200048070ff */
[----:B------:R1:W-:Y:S01]  /*5c70*/  @!P4 STG.E.U8 desc[UR14][R14.64+0x1], R25 ;  /* 0x000001190e00c986 */ /* 0x0003e2000c10110e */
[----:B------:R-:W-:Y:S01]  /*5c80*/  ISETP.LT.OR P4, PT, R6, 0xa, !P0 ;  /* 0x0000000a0600780c */ /* 0x000fe20004781670 */
[----:B------:R-:W-:Y:S01]  /*5c90*/  FMUL R102, R102, R12 ;  /* 0x0000000c66667220 */ /* 0x000fe20000400000 */
[----:B0-----:R-:W-:Y:S01]  /*5ca0*/  F2FP.SATFINITE.E4M3.F32.PACK_AB_MERGE_C R5, RZ, R110, RZ ;  /* 0x0000006eff05723e */ /* 0x001fe200048070ff */
[----:B------:R-:W-:Y:S01]  /*5cb0*/  @!P5 STG.E.U8 desc[UR14][R16.64+0x8], R111 ;  /* 0x0000086f1000d986 */ /* 0x000fe2000c10110e */
[C---:B------:R-:W-:Y:S01]  /*5cc0*/  ISETP.LT.OR P5, PT, R6.reuse, 0x11, !P1 ;  /* 0x000000110600780c */ /* 0x040fe20004fa1670 */
[-C--:B------:R-:W-:Y:S01]  /*5cd0*/  FMUL R101, R101, R12.reuse ;  /* 0x0000000c65657220 */ /* 0x080fe20000400000 */
[----:B------:R-:W-:Y:S01]  /*5ce0*/  F2FP.SATFINITE.E4M3.F32.PACK_AB_MERGE_C R105, RZ, R105, RZ ;  /* 0x00000069ff69723e */ /* 0x000fe200048070ff */
[----:B------:R0:W-:Y:S01]  /*5cf0*/  @!P6 STG.E.U8 desc[UR14][R16.64+0x9], R5 ;  /* 0x000009051000e986 */ /* 0x0001e2000c10110e */
[----:B------:R-:W-:Y:S01]  /*5d00*/  ISETP.LT.OR P6, PT, R6, 0x12, !P1 ;  /* 0x000000120600780c */ /* 0x000fe20004fc1670 */
[----:B------:R-:W-:Y:S01]  /*5d10*/  FMUL R100, R100, R12 ;  /* 0x0000000c64647220 */ /* 0x000fe20000400000 */
[----:B------:R-:W-:Y:S01]  /*5d20*/  F2FP.SATFINITE.E4M3.F32.PACK_AB_MERGE_C R103, RZ, R103, RZ ;  /* 0x00000067ff67723e */ /* 0x000fe200048070ff */
[----:B------:R-:W-:Y:S01]  /*5d30*/  @!P3 STG.E.U8 desc[UR14][R14.64+0x8], R109 ;  /* 0x0000086d0e00b986 */ /* 0x000fe2000c10110e */
[----:B-1----:R-:W-:Y:S01]  /*5d40*/  F2FP.SATFINITE.E4M3.F32.PACK_AB_MERGE_C R25, RZ, R108, RZ ;  /* 0x0000006cff19723e */ /* 0x002fe200048070ff */
[-C--:B------:R-:W-:Y:S01]  /*5d50*/  FMUL R99, R99, R12.reuse ;  /* 0x0000000c63637220 */ /* 0x080fe20000400000 */
[----:B------:R-:W-:Y:S01]  /*5d60*/  ISETP.LT.OR P3, PT, R6, 0x11, !P0 ;  /* 0x000000110600780c */ /* 0x000fe20004761670 */
[-C--:B------:R-:W-:Y:S01]  /*5d70*/  FMUL R98, R98, R12.reuse ;  /* 0x0000000c62627220 */ /* 0x080fe20000400000 */
[----:B------:R-:W-:Y:S01]  /*5d80*/  F2FP.SATFINITE.E4M3.F32.PACK_AB_MERGE_C R101, RZ, R101, RZ ;  /* 0x00000065ff65723e */ /* 0x000fe200048070ff */
[----:B------:R1:W-:Y:S01]  /*5d90*/  @!P4 STG.E.U8 desc[UR14][R14.64+0x9], R25 ;  /* 0x000009190e00c986 */ /* 0x0003e2000c10110e */
[C---:B------:R-:W-:Y:S01]  /*5da0*/  ISETP.LT.OR P4, PT, R6.reuse, 0x12, !P0 ;  /* 0x000000120600780c */ /* 0x040fe20004781670 */
[----:B------:R-:W-:Y:S01]  /*5db0*/  FMUL R97, R97, R12 ;  /* 0x0000000c61617220 */ /* 0x000fe20000400000 */
[----:B0-----:R-:W-:Y:S01]  /*5dc0*/  F2FP.SATFINITE.E4M3.F32.PACK_AB_MERGE_C R5, RZ, R106, RZ ;  /* 0x0000006aff05723e */ /* 0x001fe200048070ff */
[----:B------:R-:W-:Y:S01]  /*5dd0*/  @!P5 STG.E.U8 desc[UR14][R16.64+0x10], R107 ;  /* 0x0000106b1000d986 */ /* 0x000fe2000c10110e */
[----:B------:R-:W-:Y:S01]  /*5de0*/  ISETP.LT.OR P5, PT, R6, 0x19, !P1 ;  /* 0x000000190600780c */ /* 0x000fe20004fa1670 */
[-C--:B------:R-:W-:Y:S01]  /*5df0*/  FMUL R96, R96, R12.reuse ;  /* 0x0000000c60607220 */ /* 0x080fe20000400000 */
[----:B------:R-:W-:Y:S01]  /*5e00*/  F2FP.SATFINITE.E4M3.F32.PACK_AB_MERGE_C R99, RZ, R99, RZ ;  /* 0x00000063ff63723e */ /* 0x000fe200048070ff */
[----:B------:R0:W-:Y:S01]  /*5e10*/  @!P6 STG.E.U8 desc[UR14][R16.64+0x11], R5 ;  /* 0x000011051000e986 */ /* 0x0001e2000c10110e */
[----:B------:R-:W-:Y:S01]  /*5e20*/  ISETP.LT.OR P6, PT, R6, 0x1a, !P1 ;  /* 0x0000001a0600780c */ /* 0x000fe20004fc1670 */
[-C--:B------:R-:W-:Y:S01]  /*5e30*/  FMUL R95, R95, R12.reuse ;  /* 0x0000000c5f5f7220 */ /* 0x080fe20000400000 */
[----:B------:R-:W-:Y:S01]  /*5e40*/  FMUL R94, R94, R12 ;  /* 0x0000000c5e5e7220 */ /* 0x000fe20000400000 */
[----:B-1----:R-:W-:Y:S01]  /*5e50*/  F2FP.SATFINITE.E4M3.F32.PACK_AB_MERGE_C R25, RZ, R104, RZ ;  /* 0x00000068ff19723e */ /* 0x002fe200048070ff */
[----:B------:R-:W-:Y:S01]  /*5e60*/  @!P3 STG.E.U8 desc[UR14][R14.64+0x10], R105 ;  /* 0x000010690e00b986 */ /* 0x000fe2000c10110e */
[C---:B------:R-:W-:Y:S01]  /*5e70*/  ISETP.LT.OR P3, PT, R6.reuse, 0x19, !P0 ;  /* 0x000000190600780c */ /* 0x040fe20004761670 */
        /* <DEDUP_REMOVED lines=37> */
[-C--:B------:R-:W-:Y:S01]  /*60d0*/  FMUL R82, R82, R12.reuse ;  /* 0x0000000c52527220 */ /* 0x080fe20000400000 */
        /* <DEDUP_REMOVED lines=43> */
[-C--:B------:R-:W-:Y:S01]  /*6390*/  FMUL R21, R21, R12.reuse ;  /* 0x0000000c15157220 */ /* 0x080fe20000400000 */
[----:B------:R0:W-:Y:S01]  /*63a0*/  @!P6 STG.E.U8 desc[UR14][R16.64+0x39], R5 ;  /* 0x000039051000e986 */ /* 0x0001e2000c10110e */
[----:B------:R-:W-:Y:S01]  /*63b0*/  ISETP.LT.OR P6, PT, R6, 0x42, !P1 ;  /* 0x000000420600780c */ /* 0x000fe20004fc1670 */
[----:B------:R-:W-:Y:S01]  /*63c0*/  FMUL R20, R20, R12 ;  /* 0x0000000c14147220 */ /* 0x000fe20000400000 */
[----:B------:R-:W-:Y:S01]  /*63d0*/  F2FP.SATFINITE.E4M3.F32.PACK_AB_MERGE_C R73, RZ, R73, RZ ;  /* 0x00000049ff49723e */ /* 0x000fe200048070ff */
[----:B------:R-:W-:Y:S01]  /*63e0*/  @!P3 STG.E.U8 desc[UR14][R14.64+0x38], R85 ;  /* 0x000038550e00b986 */ /* 0x000fe2000c10110e */
[----:B-1----:R-:W-:-:S02]  /*63f0*/  F2FP.SATFINITE.E4M3.F32.PACK_AB_MERGE_C R25, RZ, R84, RZ ;  /* 0x00000054ff19723e */ /* 0x002fc400048070ff */
[C---:B------:R-:W-:Y:S02]  /*6400*/  ISETP.LT.OR P3, PT, R6.reuse, 0x41, !P0 ;  /* 0x000000410600780c */ /* 0x040fe40004761670 */
[----:B------:R-:W-:Y:S01]  /*6410*/  F2FP.SATFINITE.E4M3.F32.PACK_AB_MERGE_C R23, RZ, R23, RZ ;  /* 0x00000017ff17723e */ /* 0x000fe200048070ff */
[----:B------:R1:W-:Y:S01]  /*6420*/  @!P4 STG.E.U8 desc[UR14][R14.64+0x39], R25 ;  /* 0x000039190e00c986 */ /* 0x0003e2000c10110e */
[C---:B------:R-:W-:Y:S02]  /*6430*/  ISETP.LT.OR P4, PT, R6.reuse, 0x42, !P0 ;  /* 0x000000420600780c */ /* 0x040fe40004781670 */
[----:B0-----:R-:W-:Y:S01]  /*6440*/  F2FP.SATFINITE.E4M3.F32.PACK_AB_MERGE_C R5, RZ, R82, RZ ;  /* 0x00000052ff05723e */ /* 0x001fe200048070ff */
[----:B------:R-:W-:Y:S01]  /*6450*/  @!P5 STG.E.U8 desc[UR14][R16.64+0x40], R83 ;  /* 0x000040531000d986 */ /* 0x000fe2000c10110e */
[C---:B------:R-:W-:Y:S02]  /*6460*/  ISETP.LT.OR P5, PT, R6.reuse, 0x49, !P1 ;  /* 0x000000490600780c */ /* 0x040fe40004fa1670 */
[----:B------:R-:W-:Y:S01]  /*6470*/  F2FP.SATFINITE.E4M3.F32.PACK_AB_MERGE_C R21, RZ, R21, RZ ;  /* 0x00000015ff15723e */ /* 0x000fe200048070ff */
[----:B------:R0:W-:Y:S01]  /*6480*/  @!P6 STG.E.U8 desc[UR14][R16.64+0x41], R5 ;  /* 0x000041051000e986 */ /* 0x0001e2000c10110e */
[----:B------:R-:W-:-:S02]  /*6490*/  ISETP.LT.OR P6, PT, R6, 0x4a, !P1 ;  /* 0x0000004a0600780c */ /* 0x000fc40004fc1670 */
[----:B------:R-:W-:Y:S01]  /*64a0*/  F2FP.SATFINITE.E4M3.F32.PACK_AB_MERGE_C R27, RZ, R20, RZ ;  /* 0x00000014ff1b723e */ /* 0x000fe200048070ff */
[----:B------:R-:W-:Y:S01]  /*64b0*/  @!P3 STG.E.U8 desc[UR14][R14.64+0x40], R81 ;  /* 0x000040510e00b986 */ /* 0x000fe2000c10110e */
[----:B-1----:R-:W-:Y:S02]  /*64c0*/  F2FP.SATFINITE.E4M3.F32.PACK_AB_MERGE_C R25, RZ, R80, RZ ;  /* 0x00000050ff19723e */ /* 0x002fe400048070ff */
[----:B------:R-:W-:-:S03]  /*64d0*/  ISETP.LT.OR P3, PT, R6, 0x49, !P0 ;  /* 0x000000490600780c */ /* 0x000fc60004761670 */
[----:B------:R1:W-:Y:S01]  /*64e0*/  @!P4 STG.E.U8 desc[UR14][R14.64+0x41], R25 ;  /* 0x000041190e00c986 */ /* 0x0003e2000c10110e */
[C---:B------:R-:W-:Y:S02]  /*64f0*/  ISETP.LT.OR P4, PT, R6.reuse, 0x4a, !P0 ;  /* 0x0000004a0600780c */ /* 0x040fe40004781670 */
[----:B0-----:R-:W-:Y:S01]  /*6500*/  F2FP.SATFINITE.E4M3.F32.PACK_AB_MERGE_C R5, RZ, R78, RZ ;  /* 0x0000004eff05723e */ /* 0x001fe200048070ff */
[----:B------:R-:W-:Y:S01]  /*6510*/  @!P5 STG.E.U8 desc[UR14][R16.64+0x48], R79 ;  /* 0x0000484f1000d986 */ /* 0x000fe2000c10110e */
[----:B------:R-:W-:-:S03]  /*6520*/  ISETP.LT.OR P5, PT, R6, 0x51, !P1 ;  /* 0x000000510600780c */ /* 0x000fc60004fa1670 */
[----:B------:R0:W-:Y:S01]  /*6530*/  @!P6 STG.E.U8 desc[UR14][R16.64+0x49], R5 ;  /* 0x000049051000e986 */ /* 0x0001e2000c10110e */
[C---:B------:R-:W-:Y:S02]  /*6540*/  ISETP.LT.OR P6, PT, R6.reuse, 0x52, !P1 ;  /* 0x000000520600780c */ /* 0x040fe40004fc1670 */
[----:B-1----:R-:W-:Y:S01]  /*6550*/  F2FP.SATFINITE.E4M3.F32.PACK_AB_MERGE_C R25, RZ, R76, RZ ;  /* 0x0000004cff19723e */ /* 0x002fe200048070ff */
[----:B------:R-:W-:Y:S01]  /*6560*/  @!P3 STG.E.U8 desc[UR14][R14.64+0x48], R77 ;  /* 0x0000484d0e00b986 */ /* 0x000fe2000c10110e */
[----:B------:R-:W-:-:S03]  /*6570*/  ISETP.LT.OR P3, PT, R6, 0x51, !P0 ;  /* 0x000000510600780c */ /* 0x000fc60004761670 */
[----:B------:R1:W-:Y:S01]  /*6580*/  @!P4 STG.E.U8 desc[UR14][R14.64+0x49], R25 ;  /* 0x000049190e00c986 */ /* 0x0003e2000c10110e */
[C---:B------:R-:W-:Y:S02]  /*6590*/  ISETP.LT.OR P4, PT, R6.reuse, 0x59, !P1 ;  /* 0x000000590600780c */ /* 0x040fe40004f81670 */
[----:B0-----:R-:W-:Y:S01]  /*65a0*/  F2FP.SATFINITE.E4M3.F32.PACK_AB_MERGE_C R5, RZ, R74, RZ ;  /* 0x0000004aff05723e */ /* 0x001fe200048070ff */
[----:B------:R-:W-:Y:S01]  /*65b0*/  @!P5 STG.E.U8 desc[UR14][R16.64+0x50], R75 ;  /* 0x0000504b1000d986 */ /* 0x000fe2000c10110e */
[C---:B------:R-:W-:Y:S02]  /*65c0*/  ISETP.LT.OR P5, PT, R6.reuse, 0x52, !P0 ;  /* 0x000000520600780c */ /* 0x040fe400047a1670 */
[C---:B------:R-:W-:Y:S01]  /*65d0*/  ISETP.LT.OR P1, PT, R6.reuse, 0x5a, !P1 ;  /* 0x0000005a0600780c */ /* 0x040fe20004f21670 */
[----:B------:R0:W-:Y:S01]  /*65e0*/  @!P6 STG.E.U8 desc[UR14][R16.64+0x51], R5 ;  /* 0x000051051000e986 */ /* 0x0001e2000c10110e */
[C---:B------:R-:W-:Y:S02]  /*65f0*/  ISETP.LT.OR P6, PT, R6.reuse, 0x59, !P0 ;  /* 0x000000590600780c */ /* 0x040fe400047c1670 */
[----:B------:R-:W-:Y:S01]  /*6600*/  ISETP.LT.OR P0, PT, R6, 0x5a, !P0 ;  /* 0x0000005a0600780c */ /* 0x000fe20004701670 */
[----:B------:R2:W-:Y:S01]  /*6610*/  @!P3 STG.E.U8 desc[UR14][R14.64+0x50], R73 ;  /* 0x000050490e00b986 */ /* 0x0005e2000c10110e */
[----:B-1----:R-:W-:-:S02]  /*6620*/  F2FP.SATFINITE.E4M3.F32.PACK_AB_MERGE_C R25, RZ, R22, RZ ;  /* 0x00000016ff19723e */ /* 0x002fc400048070ff */
[----:B0-----:R-:W-:-:S05]  /*6630*/  F2FP.SATFINITE.E4M3.F32.PACK_AB_MERGE_C R5, RZ, R72, RZ ;  /* 0x00000048ff05723e */ /* 0x001fca00048070ff */
[----:B------:R2:W-:Y:S04]  /*6640*/  @!P5 STG.E.U8 desc[UR14][R14.64+0x51], R5 ;  /* 0x000051050e00d986 */ /* 0x0005e8000c10110e */
[----:B------:R2:W-:Y:S04]  /*6650*/  @!P4 STG.E.U8 desc[UR14][R16.64+0x58], R23 ;  /* 0x000058171000c986 */ /* 0x0005e8000c10110e */
[----:B------:R2:W-:Y:S04]  /*6660*/  @!P1 STG.E.U8 desc[UR14][R16.64+0x59], R25 ;  /* 0x0000591910009986 */ /* 0x0005e8000c10110e */
[----:B------:R2:W-:Y:S04]  /*6670*/  @!P6 STG.E.U8 desc[UR14][R14.64+0x58], R21 ;  /* 0x000058150e00e986 */ /* 0x0005e8000c10110e */
[----:B------:R2:W-:Y:S02]  /*6680*/  @!P0 STG.E.U8 desc[UR14][R14.64+0x59], R27 ;  /* 0x0000591b0e008986 */ /* 0x0005e4000c10110e */
.L_x_133:
[----:B------:R-:W-:Y:S05]  /*6690*/  BSYNC B0 ;  /* 0x0000000000007941 */ /* 0x000fea0003800000 */
.L_x_35:
[C---:B------:R-:W-:Y:S01]  /*66a0*/  LEA R2, P0, R8.reuse, R2, 0x1 ;  /* 0x0000000208027211 */ /* 0x040fe200078008ff */
[----:B------:R-:W-:Y:S01]  /*66b0*/  ULDC.64 UR6, c[0x0][0x650] ;  /* 0x0001940000067ab9 */ /* 0x000fe20000000a00 */
[----:B-----5:R-:W-:Y:S01]  /*66c0*/  IMAD.U32 R4, RZ, RZ, UR12 ;  /* 0x0000000cff047e24 */ /* 0x020fe2000f8e00ff */
[----:B0-2---:R-:W-:Y:S01]  /*66d0*/  PRMT R14, RZ, 0x7610, R14 ;  /* 0x00007610ff0e7816 */ /* 0x005fe2000000000e */
[----:B------:R-:W-:Y:S01]  /*66e0*/  IMAD.MOV.U32 R6, RZ, RZ, -0x1 ;  /* 0xffffffffff067424 */ /* 0x000fe200078e00ff */
[----:B------:R-:W-:Y:S01]  /*66f0*/  LEA.HI.X R3, R8, R3, R0, 0x1, P0 ;  /* 0x0000000308037211 */ /* 0x000fe200000f0c00 */
[----:B------:R0:W-:Y:S01]  /*6700*/  SYNCS.ARRIVE.TRANS64.A1T0 RZ, [R4+UR21], RZ ;  /* 0x000000ff04ff79a7 */ /* 0x0001e20008100015 */
[----:B------:R-:W-:Y:S01]  /*6710*/  ISETP.GE.U32.AND P0, PT, R2, UR6, PT ;  /* 0x0000000602007c0c */ /* 0x000fe2000bf06070 */
[----:B------:R-:W-:-:S03]  /*6720*/  IMAD.MOV.U32 R5, RZ, RZ, -0x1 ;  /* 0xffffffffff057424 */ /* 0x000fc600078e00ff */
[----:B------:R-:W-:Y:S01]  /*6730*/  ISETP.GE.U32.AND.EX P0, PT, R3, UR7, PT, P0 ;  /* 0x0000000703007c0c */ /* 0x000fe2000bf06100 */
[----:B0-----:R-:W-:-:S12]  /*6740*/  IMAD.MOV.U32 R4, RZ, RZ, -0x1 ;  /* 0xffffffffff047424 */ /* 0x001fd800078e00ff */
[----:B------:R-:W-:Y:S05]  /*6750*/  @P0 BRA `(.L_x_134) ;  /* 0x0000000400600947 */ /* 0x000fea0003800000 */
[----:B------:R-:W0:Y:S01]  /*6760*/  S2R R26, SR_CTAID.X ;  /* 0x00000000001a7919 */ /* 0x000e220000002500 */
[----:B------:R-:W2:Y:S01]  /*6770*/  LDC.64 R20, c[0x0][0x628] ;  /* 0x00018a00ff147b82 */ /* 0x000ea20000000a00 */
[----:B------:R-:W-:Y:S01]  /*6780*/  ULDC UR6, c[0x0][0x150] ;  /* 0x0000540000067ab9 */ /* 0x000fe20000000800 */
[----:B-1----:R-:W-:Y:S01]  /*6790*/  IMAD.MOV.U32 R16, RZ, RZ, R2 ;  /* 0x000000ffff107224 */ /* 0x002fe200078e0002 */
[----:B------:R-:W1:Y:S01]  /*67a0*/  S2R R28, SR_CTAID.Y ;  /* 0x00000000001c7919 */ /* 0x000e620000002600 */
[----:B------:R-:W-:-:S04]  /*67b0*/  IMAD.MOV.U32 R17, RZ, RZ, R3 ;  /* 0x000000ffff117224 */ /* 0x000fc800078e0003 */
[----:B------:R-:W1:Y:S08]  /*67c0*/  LDC R29, c[0x0][0x144] ;  /* 0x00005100ff1d7b82 */ /* 0x000e700000000800 */
[----:B------:R-:W1:Y:S08]  /*67d0*/  LDC R6, c[0x0][0x630] ;  /* 0x00018c00ff067b82 */ /* 0x000e700000000800 */
[----:B---34-:R-:W3:Y:S01]  /*67e0*/  LDC.64 R24, c[0x0][0x620] ;  /* 0x00018800ff187b82 */ /* 0x018ee20000000a00 */
[----:B--2---:R-:W-:-:S04]  /*67f0*/  ISETP.NE.U32.AND P0, PT, R20, RZ, PT ;  /* 0x000000ff1400720c */ /* 0x004fc80003f05070 */
[----:B------:R-:W-:Y:S02]  /*6800*/  ISETP.NE.AND.EX P0, PT, R21, RZ, PT, P0 ;  /* 0x000000ff1500720c */ /* 0x000fe40003f05300 */
[----:B0-----:R-:W-:-:S05]  /*6810*/  I2FP.F32.U32 R4, R26 ;  /* 0x0000001a00047245 */ /* 0x001fca0000201000 */
[----:B------:R-:W-:-:S04]  /*6820*/  FMUL R4, R4, UR6 ;  /* 0x0000000604047c20 */ /* 0x000fc80008400000 */
[----:B------:R0:W2:Y:S02]  /*6830*/  F2I.U32.TRUNC.NTZ R27, R4 ;  /* 0x00000004001b7305 */ /* 0x0000a4000020f000 */
[----:B-1----:R-:W-:Y:S05]  /*6840*/  @!P0 BRA `(.L_x_135) ;  /* 0x0000000000288947 */ /* 0x002fea0003800000 */
[----:B------:R-:W1:Y:S02]  /*6850*/  LDC R5, c[0x0][0x634] ;  /* 0x00018d00ff057b82 */ /* 0x000e640000000800 */
[----:B-1----:R-:W-:-:S05]  /*6860*/  IADD3 R17, P0, R2, R5, RZ ;  /* 0x0000000502117210 */ /* 0x002fca0007f1e0ff */
[----:B------:R-:W-:-:S04]  /*6870*/  IMAD.X R23, RZ, RZ, R3, P0 ;  /* 0x000000ffff177224 */ /* 0x000fc800000e0603 */
[----:B0-----:R-:W-:-:S04]  /*6880*/  IMAD.WIDE.U32 R4, R23, R20, RZ ;  /* 0x0000001417047225 */ /* 0x001fc800078e00ff */
[----:B------:R-:W-:-:S04]  /*6890*/  IMAD.WIDE.U32 R14, P0, R17, R21, R4 ;  /* 0x00000015110e7225 */ /* 0x000fc80007800004 */
[----:B------:R-:W-:-:S04]  /*68a0*/  IMAD.WIDE.U32 R4, R17, R20, RZ ;  /* 0x0000001411047225 */ /* 0x000fc800078e00ff */
[----:B------:R-:W-:Y:S01]  /*68b0*/  IMAD.X R17, RZ, RZ, RZ, P0 ;  /* 0x000000ffff117224 */ /* 0x000fe200000e06ff */
[----:B------:R-:W-:Y:S01]  /*68c0*/  IADD3 RZ, P0, R5, R14, RZ ;  /* 0x0000000e05ff7210 */ /* 0x000fe20007f1e0ff */
[----:B------:R-:W-:-:S04]  /*68d0*/  IMAD.MOV.U32 R16, RZ, RZ, R15 ;  /* 0x000000ffff107224 */ /* 0x000fc800078e000f */
[----:B------:R-:W-:-:S08]  /*68e0*/  IMAD.WIDE.U32.X R16, R23, R21, R16, P0 ;  /* 0x0000001517107225 */ /* 0x000fd000000e0410 */
.L_x_135:
[-CC-:B------:R-:W-:Y:S01]  /*68f0*/  SHF.R.U64 R22, R16, R6.reuse, R17.reuse ;  /* 0x0000000610167219 */ /* 0x180fe20000001211 */
[----:B------:R-:W1:Y:S01]  /*6900*/  LDC.64 R32, c[0x0][0x640] ;  /* 0x00019000ff207b82 */ /* 0x000e620000000a00 */
[----:B0-----:R-:W-:Y:S01]  /*6910*/  SHF.R.U32.HI R4, RZ, R6, R17 ;  /* 0x00000006ff047219 */ /* 0x001fe20000011611 */
[----:B--2---:R-:W-:Y:S01]  /*6920*/  IMAD.MOV R27, RZ, RZ, -R27 ;  /* 0x000000ffff1b7224 */ /* 0x004fe200078e0a1b */
[----:B------:R-:W-:Y:S01]  /*6930*/  IADD3 R15, P0, RZ, -R22, RZ ;  /* 0x80000016ff0f7210 */ /* 0x000fe20007f1e0ff */
[----:B------:R-:W-:Y:S01]  /*6940*/  ULDC UR6, c[0x0][0x154] ;  /* 0x0000550000067ab9 */ /* 0x000fe20000000800 */
[----:B------:R-:W-:Y:S02]  /*6950*/  IMAD.MOV.U32 R17, RZ, RZ, 0x1 ;  /* 0x00000001ff117424 */ /* 0x000fe400078e00ff */
[----:B------:R-:W-:Y:S01]  /*6960*/  IMAD R27, R29, R27, R26 ;  /* 0x0000001b1d1b7224 */ /* 0x000fe200078e021a */
[----:B------:R-:W0:Y:S01]  /*6970*/  LDC R14, c[0x0][0x618] ;  /* 0x00018600ff0e7b82 */ /* 0x000e220000000800 */
[----:B------:R-:W-:-:S04]  /*6980*/  IMAD.X R5, RZ, RZ, ~R4, P0 ;  /* 0x000000ffff057224 */ /* 0x000fc800000e0e04 */
[-C--:B---3--:R-:W-:Y:S02]  /*6990*/  IMAD R6, R5, R24.reuse, RZ ;  /* 0x0000001805067224 */ /* 0x088fe400078e02ff */
[C---:B------:R-:W-:Y:S01]  /*69a0*/  IMAD.WIDE.U32 R4, R15.reuse, R24, R2 ;  /* 0x000000180f047225 */ /* 0x040fe200078e0002 */
[----:B------:R-:W2:Y:S03]  /*69b0*/  LDC R16, c[0x0][0x608] ;  /* 0x00018200ff107b82 */ /* 0x000ea60000000800 */
[----:B------:R-:W-:Y:S01]  /*69c0*/  IMAD R15, R15, R25, R6 ;  /* 0x000000190f0f7224 */ /* 0x000fe200078e0206 */
[----:B------:R-:W-:-:S03]  /*69d0*/  I2FP.F32.U32 R6, R28 ;  /* 0x0000001c00067245 */ /* 0x000fc60000201000 */
[----:B------:R-:W-:Y:S01]  /*69e0*/  IMAD.IADD R5, R5, 0x1, R15 ;  /* 0x0000000105057824 */ /* 0x000fe200078e020f */
[----:B------:R-:W3:Y:S01]  /*69f0*/  LDC R30, c[0x0][0x658] ;  /* 0x00019600ff1e7b82 */ /* 0x000ee20000000800 */
[----:B-1----:R-:W-:Y:S01]  /*6a00*/  ISETP.NE.U32.AND P0, PT, R32, RZ, PT ;  /* 0x000000ff2000720c */ /* 0x002fe20003f05070 */
[----:B------:R-:W-:-:S03]  /*6a10*/  IMAD.MOV.U32 R15, RZ, RZ, -0x1 ;  /* 0xffffffffff0f7424 */ /* 0x000fc600078e00ff */
[----:B------:R-:W-:-:S03]  /*6a20*/  ISETP.NE.AND.EX P0, PT, R33, RZ, PT, P0 ;  /* 0x000000ff2100720c */ /* 0x000fc60003f05300 */
[----:B------:R-:W1:Y:S01]  /*6a30*/  LDC R25, c[0x0][0x148] ;  /* 0x00005200ff197b82 */ /* 0x000e620000000800 */
[-CC-:B0-----:R-:W-:Y:S02]  /*6a40*/  SHF.R.U64 R20, R4, R14.reuse, R5.reuse ;  /* 0x0000000e04147219 */ /* 0x181fe40000001205 */
[----:B------:R-:W-:Y:S01]  /*6a50*/  SHF.R.U32.HI R5, RZ, R14, R5 ;  /* 0x0000000eff057219 */ /* 0x000fe20000011605 */
[----:B------:R-:W-:-:S04]  /*6a60*/  FMUL R14, R6, UR6 ;  /* 0x00000006060e7c20 */ /* 0x000fc80008400000 */
[----:B------:R-:W0:Y:S01]  /*6a70*/  LDC R26, c[0x0][0x600] ;  /* 0x00018000ff1a7b82 */ /* 0x000e220000000800 */
[----:B------:R4:W0:Y:S01]  /*6a80*/  F2I.U32.TRUNC.NTZ R23, R14 ;  /* 0x0000000e00177305 */ /* 0x000822000020f000 */
[-CC-:B--2---:R-:W-:Y:S02]  /*6a90*/  SHF.R.U64 R6, R20, R16.reuse, R5.reuse ;  /* 0x0000001014067219 */ /* 0x184fe40000001205 */
[----:B------:R-:W-:-:S04]  /*6aa0*/  SHF.R.U32.HI R5, RZ, R16, R5 ;  /* 0x00000010ff057219 */ /* 0x000fc80000011605 */
[----:B------:R-:W2:Y:S01]  /*6ab0*/  LDC R31, c[0x0][0x648] ;  /* 0x00019200ff1f7b82 */ /* 0x000ea20000000800 */
[-CC-:B---3--:R-:W-:Y:S02]  /*6ac0*/  SHF.R.U64 R24, R6, R30.reuse, R5.reuse ;  /* 0x0000001e06187219 */ /* 0x188fe40000001205 */
[-C--:B------:R-:W-:Y:S02]  /*6ad0*/  SHF.L.U32 R15, R15, R30.reuse, RZ ;  /* 0x0000001e0f0f7219 */ /* 0x080fe400000006ff */
[-C--:B------:R-:W-:Y:S01]  /*6ae0*/  SHF.R.U32.HI R5, RZ, R30.reuse, R5 ;  /* 0x0000001eff057219 */ /* 0x080fe20000011605 */
[----:B------:R-:W-:Y:S01]  /*6af0*/  IMAD.MOV.U32 R4, RZ, RZ, R24 ;  /* 0x000000ffff047224 */ /* 0x000fe200078e0018 */
[----:B------:R-:W-:Y:S01]  /*6b00*/  SHF.L.U32 R30, R17, R30, RZ ;  /* 0x0000001e111e7219 */ /* 0x000fe200000006ff */
[----:B------:R-:W3:Y:S01]  /*6b10*/  LDC R34, c[0x0][0x638] ;  /* 0x00018e00ff227b82 */ /* 0x000ee20000000800 */
[----:B------:R-:W-:-:S07]  /*6b20*/  LOP3.LUT R29, RZ, R15, RZ, 0x33, !PT ;  /* 0x0000000fff1d7212 */ /* 0x000fce00078e33ff */
[----:B------:R-:W0:Y:S01]  /*6b30*/  LDC R35, c[0x0][0x610] ;  /* 0x00018400ff237b82 */ /* 0x000e220000000800 */
        /* <DEDUP_REMOVED lines=11> */
.L_x_136:
[----:B--2---:R-:W-:Y:S01]  /*6bf0*/  SHF.R.U64 R4, R4, R31, R5 ;  /* 0x0000001f04047219 */ /* 0x004fe20000001205 */
[----:B0-----:R-:W-:Y:S01]  /*6c00*/  VIADD R17, R26, 0xffffffff ;  /* 0xffffffff1a117836 */ /* 0x001fe20000000000 */
[----:B------:R-:W-:Y:S01]  /*6c10*/  LOP3.LUT R15, R6, R29, RZ, 0xc0, !PT ;  /* 0x0000001d060f7212 */ /* 0x000fe200078ec0ff */
[----:B------:R-:W-:Y:S02]  /*6c20*/  IMAD.MOV R23, RZ, RZ, -R23 ;  /* 0x000000ffff177224 */ /* 0x000fe400078e0a17 */
[----:B------:R-:W-:Y:S02]  /*6c30*/  IMAD.MOV R5, RZ, RZ, -R4 ;  /* 0x000000ffff057224 */ /* 0x000fe400078e0a04 */
[----:B------:R-:W-:Y:S01]  /*6c40*/  IMAD R6, R30, R4, R15 ;  /* 0x000000041e067224 */ /* 0x000fe200078e020f */
[----:B------:R-:W-:Y:S01]  /*6c50*/  LOP3.LUT R15, R20, R17, RZ, 0xc0, !PT ;  /* 0x00000011140f7212 */ /* 0x000fe200078ec0ff */
[----:B-1----:R-:W-:Y:S02]  /*6c60*/  @P2 IMAD R27, R25, R23, R28 ;  /* 0x00000017191b2224 */ /* 0x002fe400078e021c */
[----:B---3--:R-:W-:-:S02]  /*6c70*/  IMAD R4, R5, R34, R24 ;  /* 0x0000002205047224 */ /* 0x008fc400078e0218 */
[----:B------:R-:W-:Y:S02]  /*6c80*/  IMAD R6, R6, R35, R27 ;  /* 0x0000002306067224 */ /* 0x000fe400078e021b */
[----:B------:R-:W-:Y:S02]  /*6c90*/  IMAD R15, R4, R26, R15 ;  /* 0x0000001a040f7224 */ /* 0x000fe400078e020f */
[----:B------:R-:W-:Y:S02]  /*6ca0*/  IMAD.MOV.U32 R14, RZ, RZ, 0x1 ;  /* 0x00000001ff0e7424 */ /* 0x000fe400078e00ff */
[----:B------:R-:W-:Y:S01]  /*6cb0*/  IMAD.MOV.U32 R4, RZ, RZ, R22 ;  /* 0x000000ffff047224 */ /* 0x000fe200078e0016 */
[----:B------:R-:W-:Y:S02]  /*6cc0*/  SEL R5, R15, R6, !P2 ;  /* 0x000000060f057207 */ /* 0x000fe40005000000 */
[----:B------:R-:W-:-:S07]  /*6cd0*/  SEL R6, R6, R15, !P2 ;  /* 0x0000000f06067207 */ /* 0x000fce0005000000 */
.L_x_134:
[----:B------:R-:W-:Y:S02]  /*6ce0*/  LOP3.LUT P0, RZ, R14, 0xff, RZ, 0xc0, !PT ;  /* 0x000000ff0eff7812 */ /* 0x000fe4000780c0ff */
[----:B------:R-:W-:-:S11]  /*6cf0*/  LOP3.LUT R116, R116, 0x1, RZ, 0x3c, !PT ;  /* 0x0000000174747812 */ /* 0x000fd600078e3cff */
[----:B------:R-:W-:Y:S05]  /*6d00*/  @P0 BRA `(.L_x_137) ;  /* 0xffffffa400bc0947 */ /* 0x000fea000383ffff */
[----:B------:R-:W-:Y:S05]  /*6d10*/  EXIT ;  /* 0x000000000000794d */ /* 0x000fea0003800000 */
.L_x_13:
[----:B------:R-:W-:-:S08]  /*6d20*/  ISETP.NE.AND P0, PT, R20, RZ, PT ;  /* 0x000000ff1400720c */ /* 0x000fd00003f05270 */
[----:B-----5:R-:W0:-:S00]  /*6d30*/  USETMAXREG.DEALLOC.CTAPOOL 0x28 ;  /* 0x00000028000079c8 */ /* 0x020e0000080e0500 */
[----:B------:R-:W-:Y:S05]  /*6d40*/  @P0 EXIT ;  /* 0x000000000000094d */ /* 0x000fea0003800000 */
[----:B0-----:R-:W-:Y:S01]  /*6d50*/  LOP3.LUT P0, RZ, R16, 0xff, RZ, 0xc0, !PT ;  /* 0x000000ff10ff7812 */ /* 0x001fe2000780c0ff */
[----:B------:R-:W-:Y:S02]  /*6d60*/  IMAD.MOV.U32 R12, RZ, RZ, 0x1 ;  /* 0x00000001ff0c7424 */ /* 0x000fe400078e00ff */
[----:B------:R-:W-:-:S10]  /*6d70*/  IMAD.MOV.U32 R15, RZ, RZ, RZ ;  /* 0x000000ffff0f7224 */ /* 0x000fd400078e00ff */
[----:B------:R-:W-:Y:S05]  /*6d80*/  @!P0 BRA `(.L_x_138) ;  /* 0x0000000c00388947 */ /* 0x000fea0003800000 */
[----:B------:R-:W-:Y:S01]  /*6d90*/  LOP3.LUT P0, RZ, R11, 0x1f, RZ, 0xc0, !PT ;  /* 0x0000001f0bff7812 */ /* 0x000fe2000780c0ff */
[----:B------:R-:W-:Y:S01]  /*6da0*/  ULDC UR5, c[0x0][0x658] ;  /* 0x0001960000057ab9 */ /* 0x000fe20000000800 */
[----:B------:R-:W-:Y:S01]  /*6db0*/  UMOV UR6, 0xffffffff ;  /* 0xffffffff00067882 */ /* 0x000fe20000000000 */
[----:B------:R-:W-:Y:S01]  /*6dc0*/  BSSY B0, `(.L_x_138) ;  /* 0x00000ca000007945 */ /* 0x000fe20003800000 */
[----:B------:R-:W-:Y:S01]  /*6dd0*/  USHF.L.U32 UR6, UR6, UR5, URZ ;  /* 0x0000000506067299 */ /* 0x000fe2000800063f */
[C---:B------:R-:W-:Y:S01]  /*6de0*/  ISETP.NE.AND P3, PT, R10.reuse, RZ, PT ;  /* 0x000000ff0a00720c */ /* 0x040fe20003f65270 */
[----:B------:R-:W-:Y:S01]  /*6df0*/  UMOV UR7, 0x1 ;  /* 0x0000000100077882 */ /* 0x000fe20000000000 */
[----:B------:R-:W-:Y:S01]  /*6e00*/  ISETP.NE.OR P0, PT, R10, RZ, !P0 ;  /* 0x000000ff0a00720c */ /* 0x000fe20004705670 */
[----:B------:R-:W-:Y:S01]  /*6e10*/  IMAD.MOV.U32 R14, RZ, RZ, 0x1 ;  /* 0x00000001ff0e7424 */ /* 0x000fe200078e00ff */
[----:B------:R-:W-:Y:S01]  /*6e20*/  LOP3.LUT R13, R7, 0x2, RZ, 0xfc, !PT ;  /* 0x00000002070d7812 */ /* 0x000fe200078efcff */
[----:B------:R-:W-:Y:S01]  /*6e30*/  IMAD.MOV.U32 R12, RZ, RZ, 0x1 ;  /* 0x00000001ff0c7424 */ /* 0x000fe200078e00ff */
[----:B------:R-:W-:Y:S01]  /*6e40*/  ULDC UR4, c[0x0][0x600] ;  /* 0x0001800000047ab9 */ /* 0x000fe20000000800 */
[----:B------:R-:W-:Y:S01]  /*6e50*/  IMAD.MOV.U32 R15, RZ, RZ, RZ ;  /* 0x000000ffff0f7224 */ /* 0x000fe200078e00ff */
[----:B------:R-:W-:-:S02]  /*6e60*/  USHF.L.U32 UR21, UR7, UR5, URZ ;  /* 0x0000000507157299 */ /* 0x000fc4000800063f */
[----:B------:R-:W-:Y:S02]  /*6e70*/  UIADD3 UR29, UR13, 0x1, URZ ;  /* 0x000000010d1d7890 */ /* 0x000fe4000fffe03f */
[----:B------:R-:W-:Y:S02]  /*6e80*/  UIADD3 UR4, UR4, -0x1, URZ ;  /* 0xffffffff04047890 */ /* 0x000fe4000fffe03f */
[----:B------:R-:W-:Y:S01]  /*6e90*/  ULOP3.LUT UR5, URZ, UR6, URZ, 0x33, !UPT ;  /* 0x000000063f057292 */ /* 0x000fe2000f8e333f */
[----:B------:R-:W-:-:S11]  /*6ea0*/  ULDC.64 UR22, c[0x0][0x198] ;  /* 0x0000660000167ab9 */ /* 0x000fd60000000a00 */
.L_x_150:
[----:B------:R-:W-:-:S03]  /*6eb0*/  UMOV UR6, 0xffffffff ;  /* 0xffffffff00067882 */ /* 0x000fc60000000000 */
[----:B------:R-:W-:Y:S05]  /*6ec0*/  BRA.DIV UR6, `(.L_x_139) ;  /* 0x00000012062c7947 */ /* 0x000fea000b800000 */
[----:B------:R-:W-:-:S13]  /*6ed0*/  ELECT P1, URZ, PT ;  /* 0x00000000003f782f */ /* 0x000fda0003820000 */
.L_x_164:
[----:B------:R-:W0:Y:S01]  /*6ee0*/  LDC R10, c[0x0][0x28c] ;  /* 0x0000a300ff0a7b82 */ /* 0x000e220000000800 */
[----:B------:R-:W-:Y:S01]  /*6ef0*/  BSSY B1, `(.L_x_140) ;  /* 0x0000043000017945 */ /* 0x000fe20003800000 */
[----:B0-----:R-:W-:-:S13]  /*6f00*/  ISETP.LT.OR P1, PT, R10, 0x1, !P1 ;  /* 0x000000010a00780c */ /* 0x001fda0004f21670 */
[----:B------:R-:W-:Y:S05]  /*6f10*/  @P1 BRA `(.L_x_141) ;  /* 0x0000000400001947 */ /* 0x000fea0003800000 */
[----:B------:R-:W-:Y:S02]  /*6f20*/  IMAD.SHL.U32 R16, R6, 0x40, RZ ;  /* 0x0000004006107824 */ /* 0x000fe400078e00ff */
[----:B------:R-:W-:Y:S02]  /*6f30*/  IMAD R17, R5, 0x60, RZ ;  /* 0x0000006005117824 */ /* 0x000fe400078e02ff */
[----:B------:R-:W-:Y:S02]  /*6f40*/  IMAD.MOV.U32 R18, RZ, RZ, RZ ;  /* 0x000000ffff127224 */ /* 0x000fe400078e00ff */
[----:B------:R-:W-:Y:S02]  /*6f50*/  IMAD.U32 R20, RZ, RZ, UR29 ;  /* 0x0000001dff147e24 */ /* 0x000fe4000f8e00ff */
[----:B------:R-:W-:Y:S02]  /*6f60*/  IMAD.MOV.U32 R5, RZ, RZ, R12 ;  /* 0x000000ffff057224 */ /* 0x000fe400078e000c */
[----:B------:R-:W-:-:S07]  /*6f70*/  IMAD.MOV.U32 R6, RZ, RZ, R15 ;  /* 0x000000ffff067224 */ /* 0x000fce00078e000f */
.L_x_145:
[----:B------:R-:W0:Y:S01]  /*6f80*/  S2R R11, SR_CgaCtaId ;  /* 0x00000000000b7919 */ /* 0x000e220000008800 */
[----:B------:R-:W-:-:S04]  /*6f90*/  MOV R10, 0x400 ;  /* 0x00000400000a7802 */ /* 0x000fc80000000f00 */
[----:B0-----:R-:W-:Y:S02]  /*6fa0*/  LEA R21, R11, R10, 0x18 ;  /* 0x0000000a0b157211 */ /* 0x001fe400078ec0ff */
[----:B------:R-:W-:Y:S01]  /*6fb0*/  SHF.L.U32 R10, R5, 0x1f, RZ ;  /* 0x0000001f050a7819 */ /* 0x000fe200000006ff */
[----:B------:R-:W0:Y:S02]  /*6fc0*/  @!P3 LDC R11, c[0x0][0x500] ;  /* 0x00014000ff0bbb82 */ /* 0x000e240000000800 */
[----:B------:R-:W-:-:S04]  /*6fd0*/  IMAD R19, R6, 0x8, R21 ;  /* 0x0000000806137824 */ /* 0x000fc800078e0215 */
[----:B------:R-:W1:Y:S02]  /*6fe0*/  SYNCS.PHASECHK.TRANS64.TRYWAIT P1, [R19+URZ+0x28], R10 ;  /* 0x0000280a130075a7 */ /* 0x000e64000802017f */
[----:B-1----:R-:W-:Y:S05]  /*6ff0*/  @!P1 BRA `(.L_x_142) ;  /* 0x0000001000009947 */ /* 0x002fea0003800000 */
.L_x_165:
[----:B-1----:R-:W-:Y:S01]  /*7000*/  PRMT R10, R13, 0x9910, RZ ;  /* 0x000099100d0a7816 */ /* 0x002fe200000000ff */
[----:B0-----:R0:W-:Y:S03]  /*7010*/  @!P3 SYNCS.ARRIVE.TRANS64 RZ, [R19+URZ], R11 ;  /* 0x0000000b13ffb9a7 */ /* 0x0011e6000800003f */
[----:B------:R-:W-:-:S13]  /*7020*/  ISETP.NE.AND P1, PT, R10, 0x2, PT ;  /* 0x000000020a00780c */ /* 0x000fda0003f25270 */
[----:B0-----:R-:W-:Y:S05]  /*7030*/  @P1 BRA `(.L_x_143) ;  /* 0x0000000000041947 */ /* 0x001fea0003800000 */
[----:B------:R-:W-:Y:S01]  /*7040*/  BPT.TRAP 0x1 ;  /* 0x000000040000795c */ /* 0x000fe20000300000 */
.L_x_143:
[----:B------:R-:W-:Y:S05]  /*7050*/  @P0 BRA `(.L_x_144) ;  /* 0x0000000000040947 */ /* 0x000fea0003800000 */
[----:B------:R-:W-:Y:S01]  /*7060*/  BPT.TRAP 0x1 ;  /* 0x000000040000795c */ /* 0x000fe20000300000 */
.L_x_144:
[--C-:B------:R-:W-:Y:S01]  /*7070*/  IMAD R10, R6, 0x4000, R21.reuse ;  /* 0x00004000060a7824 */ /* 0x100fe200078e0215 */
[----:B------:R-:W-:Y:S01]  /*7080*/  R2UR UR34, R18 ;  /* 0x00000000122272ca */ /* 0x000fe200000e0000 */
[----:B------:R-:W-:Y:S01]  /*7090*/  IMAD R21, R6, 0x6000, R21 ;  /* 0x0000600006157824 */ /* 0x000fe200078e0215 */
[----:B------:R-:W-:Y:S01]  /*70a0*/  R2UR UR33, R19 ;  /* 0x00000000132172ca */ /* 0x000fe200000e0000 */
[----:B------:R-:W-:Y:S01]  /*70b0*/  VIADD R20, R20, 0xffffffff ;  /* 0xffffffff14147836 */ /* 0x000fe20000000000 */
[----:B------:R-:W-:Y:S01]  /*70c0*/  R2UR UR24, R10 ;  /* 0x000000000a1872ca */ /* 0x000fe200000e0000 */
[----:B------:R-:W-:Y:S01]  /*70d0*/  UIADD3 UR6, UP0, UR22, 0xf0, URZ ;  /* 0x000000f016067890 */ /* 0x000fe2000ff1e03f */
[----:B------:R-:W-:Y:S01]  /*70e0*/  R2UR UR8, R21 ;  /* 0x00000000150872ca */ /* 0x000fe200000e0000 */
[----:B------:R-:W-:Y:S01]  /*70f0*/  UIADD3 UR30, UP1, UR22, 0x1f0, URZ ;  /* 0x000001f0161e7890 */ /* 0x000fe2000ff3e03f */
[----:B------:R-:W-:Y:S01]  /*7100*/  R2UR UR36, R4 ;  /* 0x00000000042472ca */ /* 0x000fe200000e0000 */
[----:B------:R-:W-:Y:S01]  /*7110*/  UIADD3.X UR7, URZ, UR23, URZ, UP0, !UPT ;  /* 0x000000173f077290 */ /* 0x000fe200087fe43f */
[----:B------:R-:W-:Y:S01]  /*7120*/  R2UR UR35, R16 ;  /* 0x00000000102372ca */ /* 0x000fe200000e0000 */
[----:B------:R-:W-:Y:S01]  /*7130*/  UIADD3.X UR31, URZ, UR23, URZ, UP1, !UPT ;  /* 0x000000173f1f7290 */ /* 0x000fe20008ffe43f */
[----:B------:R-:W-:Y:S01]  /*7140*/  R2UR UR19, R17 ;  /* 0x00000000111372ca */ /* 0x000fe200000e0000 */
[----:B------:R-:W-:Y:S01]  /*7150*/  UIADD3 UR26, UR34, 0x80, URZ ;  /* 0x00000080221a7890 */ /* 0x000fe2000fffe03f */
[----:B------:R-:W-:Y:S01]  /*7160*/  ISETP.GT.AND P4, PT, R20, 0x1, PT ;  /* 0x000000011400780c */ /* 0x000fe20003f84270 */
[----:B------:R-:W-:Y:S01]  /*7170*/  VIADD R6, R6, 0x1 ;  /* 0x0000000106067836 */ /* 0x000fe20000000000 */
[----:B------:R-:W-:Y:S01]  /*7180*/  UMOV UR14, 0x0 ;  /* 0x00000000000e7882 */ /* 0x000fe20000000000 */
[----:B------:R-:W-:Y:S01]  /*7190*/  UIADD3 UR32, UR24, 0x180, URZ ;  /* 0x0000018018207890 */ /* 0x000fe2000fffe03f */
[----:B------:R-:W-:Y:S01]  /*71a0*/  VIADD R18, R18, 0x100 ;  /* 0x0000010012127836 */ /* 0x000fe20000000000 */
[----:B------:R-:W-:Y:S01]  /*71b0*/  UIADD3 UR24, UR24, 0x2180, URZ ;  /* 0x0000218018187890 */ /* 0x000fe2000fffe03f */
[----:B------:R-:W-:Y:S01]  /*71c0*/  ISETP.NE.AND P1, PT, R6, 0x5, PT ;  /* 0x000000050600780c */ /* 0x000fe20003f25270 */
[----:B------:R-:W-:-:S02]  /*71d0*/  UIADD3 UR16, UR8, 0x14180, URZ ;  /* 0x0001418008107890 */ /* 0x000fc4000fffe03f */
[----:B------:R-:W-:Y:S01]  /*71e0*/  UIADD3 UR8, UR8, 0x17180, URZ ;  /* 0x0001718008087890 */ /* 0x000fe2000fffe03f */
[----:B------:R-:W-:Y:S01]  /*71f0*/  SEL R10, RZ, 0x1, P1 ;  /* 0x00000001ff0a7807 */ /* 0x000fe20000800000 */
[----:B------:R-:W-:Y:S01]  /*7200*/  UMOV UR15, 0x10000000 ;  /* 0x10000000000f7882 */ /* 0x000fe20000000000 */
[----:B------:R-:W-:Y:S01]  /*7210*/  UMOV UR25, UR33 ;  /* 0x0000002100197c82 */ /* 0x000fe20008000000 */
[----:B------:R-:W-:Y:S01]  /*7220*/  UMOV UR28, UR36 ;  /* 0x00000024001c7c82 */ /* 0x000fe20008000000 */
[----:B------:R-:W-:Y:S01]  /*7230*/  UMOV UR27, UR35 ;  /* 0x00000023001b7c82 */ /* 0x000fe20008000000 */
[----:B------:R-:W-:Y:S01]  /*7240*/  UMOV UR17, UR33 ;  /* 0x0000002100117c82 */ /* 0x000fe20008000000 */
[----:B------:R-:W-:Y:S01]  /*7250*/  UMOV UR18, UR34 ;  /* 0x0000002200127c82 */ /* 0x000fe20008000000 */
[----:B------:R-:W-:Y:S01]  /*7260*/  UMOV UR20, UR36 ;  /* 0x0000002400147c82 */ /* 0x000fe20008000000 */
[----:B------:R0:W-:Y:S01]  /*7270*/  UTMALDG.3D [UR32], [UR6], desc[UR14] ;  /* 0x00000e20060075b4 */ /* 0x0001e20008011000 */
[----:B------:R-:W-:Y:S01]  /*7280*/  UMOV UR9, UR33 ;  /* 0x0000002100097c82 */ /* 0x000fe20008000000 */
[----:B------:R-:W-:Y:S01]  /*7290*/  UMOV UR11, UR19 ;  /* 0x00000013000b7c82 */ /* 0x000fe20008000000 */
[----:B------:R-:W-:Y:S01]  /*72a0*/  UMOV UR12, UR36 ;  /* 0x00000024000c7c82 */ /* 0x000fe20008000000 */
[----:B------:R-:W-:Y:S01]  /*72b0*/  UMOV UR10, UR26 ;  /* 0x0000001a000a7c82 */ /* 0x000fe20008000000 */
[----:B------:R-:W-:-:S02]  /*72c0*/  LOP3.LUT R5, R5, R10, RZ, 0x3c, !PT ;  /* 0x0000000a05057212 */ /* 0x000fc400078e3cff */
[----:B------:R-:W-:Y:S01]  /*72d0*/  SEL R6, R6, RZ, P1 ;  /* 0x000000ff06067207 */ /* 0x000fe20000800000 */
[----:B------:R0:W-:Y:S01]  /*72e0*/  UTMALDG.3D [UR24], [UR6], desc[UR14] ;  /* 0x00000e18060075b4 */ /* 0x0001e20008011000 */
[----:B------:R0:W-:Y:S01]  /*72f0*/  UTMALDG.3D [UR16], [UR30], desc[UR14] ;  /* 0x00000e101e0075b4 */ /* 0x0001e20008011000 */
[----:B------:R0:W-:Y:S02]  /*7300*/  UTMALDG.3D [UR8], [UR30], desc[UR14] ;  /* 0x00000e081e0075b4 */ /* 0x0001e40008011000 */
[----:B0-----:R-:W-:Y:S05]  /*7310*/  @P4 BRA `(.L_x_145) ;  /* 0xfffffffc00184947 */ /* 0x001fea000383ffff */
.L_x_141:
[----:B------:R-:W-:Y:S05]  /*7320*/  BSYNC B1 ;  /* 0x0000000000017941 */ /* 0x000fea0003800000 */
.L_x_140:
[----:B------:R-:W-:Y:S01]  /*7330*/  LOP3.LUT P5, RZ, R14, 0xff, RZ, 0xc0, !PT ;  /* 0x000000ff0eff7812 */ /* 0x000fe200078ac0ff */
[----:B------:R-:W-:Y:S01]  /*7340*/  VIADD R6, R15, UR13 ;  /* 0x0000000d0f067c36 */ /* 0x000fe20008000000 */
[----:B------:R-:W-:Y:S01]  /*7350*/  ULDC.64 UR6, c[0x0][0x650] ;  /* 0x0001940000067ab9 */ /* 0x000fe20000000a00 */
[----:B------:R-:W-:Y:S01]  /*7360*/  IMAD.U32 R11, RZ, RZ, UR13 ;  /* 0x0000000dff0b7e24 */ /* 0x000fe2000f8e00ff */
[----:B------:R-:W-:Y:S01]  /*7370*/  UISETP.GE.U32.AND UP0, UPT, UR13, 0x5, UPT ;  /* 0x000000050d00788c */ /* 0x000fe2000bf06070 */
[----:B------:R-:W-:Y:S01]  /*7380*/  BSSY B1, `(.L_x_146) ;  /* 0x000006b000017945 */ /* 0x000fe20003800000 */
[----:B------:R-:W-:Y:S02]  /*7390*/  ISETP.GT.U32.AND P1, PT, R6, 0x4, PT ;  /* 0x000000040600780c */ /* 0x000fe40003f24070 */
[----:B------:R-:W-:Y:S02]  /*73a0*/  PRMT R14, RZ, 0x7610, R14 ;  /* 0x00007610ff0e7816 */ /* 0x000fe4000000000e */
[----:B------:R-:W-:-:S02]  /*73b0*/  ISETP.LT.U32.AND P1, PT, R11, 0x5, P1 ;  /* 0x000000050b00780c */ /* 0x000fc40000f21070 */
[----:B------:R-:W-:Y:S01]  /*73c0*/  PLOP3.LUT P4, PT, PT, PT, UP0, 0x80, 0x0 ;  /* 0x000000000000781c */ /* 0x000fe20003f8f008 */
[----:B------:R-:W0:Y:S01]  /*73d0*/  @P5 S2R R5, SR_CgaCtaId ;  /* 0x0000000000055919 */ /* 0x000e220000008800 */
[----:B------:R-:W-:-:S04]  /*73e0*/  @P5 MOV R4, 0x400 ;  /* 0x0000040000045802 */ /* 0x000fc80000000f00 */
[----:B0-----:R-:W-:Y:S01]  /*73f0*/  @P5 LEA R10, R5, R4, 0x18 ;  /* 0x00000004050a5211 */ /* 0x001fe200078ec0ff */
[----:B------:R-:W-:-:S03]  /*7400*/  IMAD.WIDE.U32 R4, R6, -0x33333333, RZ ;  /* 0xcccccccd06047825 */ /* 0x000fc600078e00ff */
[----:B------:R0:W-:Y:S01]  /*7410*/  @P5 SYNCS.ARRIVE.TRANS64.A1T0 RZ, [R10+URZ+0x88], RZ ;  /* 0x000088ff0aff59a7 */ /* 0x0001e2000810003f */
[----:B------:R-:W-:Y:S01]  /*7420*/  IADD3 R2, P5, R2, R8, RZ ;  /* 0x0000000802027210 */ /* 0x000fe20007fbe0ff */
[----:B------:R-:W-:Y:S01]  /*7430*/  IMAD.MOV.U32 R4, RZ, RZ, -0x1 ;  /* 0xffffffffff047424 */ /* 0x000fe200078e00ff */
[----:B------:R-:W-:Y:S02]  /*7440*/  SHF.R.U32.HI R11, RZ, 0x2, R5 ;  /* 0x00000002ff0b7819 */ /* 0x000fe40000011605 */
[----:B------:R-:W-:Y:S01]  /*7450*/  SEL R5, RZ, 0x1, !P1 ;  /* 0x00000001ff057807 */ /* 0x000fe20004800000 */
[----:B------:R-:W-:Y:S01]  /*7460*/  IMAD.X R3, R3, 0x1, R0, P5 ;  /* 0x0000000103037824 */ /* 0x000fe200028e0600 */
[----:B------:R-:W-:Y:S01]  /*7470*/  ISETP.GE.U32.AND P1, PT, R2, UR6, PT ;  /* 0x0000000602007c0c */ /* 0x000fe2000bf26070 */
[----:B------:R-:W-:Y:S01]  /*7480*/  IMAD R15, R11, -0x5, R6 ;  /* 0xfffffffb0b0f7824 */ /* 0x000fe200078e0206 */
[----:B------:R-:W-:Y:S01]  /*7490*/  LOP3.LUT R12, R12, R5, RZ, 0x3c, !PT ;  /* 0x000000050c0c7212 */ /* 0x000fe200078e3cff */
[----:B------:R-:W-:Y:S01]  /*74a0*/  IMAD.MOV.U32 R6, RZ, RZ, -0x1 ;  /* 0xffffffffff067424 */ /* 0x000fe200078e00ff */
[----:B------:R-:W-:Y:S01]  /*74b0*/  ISETP.GE.U32.AND.EX P1, PT, R3, UR7, PT, P1 ;  /* 0x0000000703007c0c */ /* 0x000fe2000bf26110 */
[----:B------:R-:W-:Y:S01]  /*74c0*/  IMAD.MOV.U32 R5, RZ, RZ, -0x1 ;  /* 0xffffffffff057424 */ /* 0x000fe200078e00ff */
[----:B------:R-:W-:-:S02]  /*74d0*/  @P4 LOP3.LUT R12, R12, 0x1, R11, 0x78, !PT ;  /* 0x000000010c0c4812 */ /* 0x000fc400078e780b */
[----:B0-----:R-:W-:-:S09]  /*74e0*/  PRMT R10, RZ, 0x7610, R10 ;  /* 0x00007610ff0a7816 */ /* 0x001fd2000000000a */
[----:B------:R-:W-:Y:S05]  /*74f0*/  @P1 BRA `(.L_x_147) ;  /* 0x00000004004c1947 */ /* 0x000fea0003800000 */
[----:B------:R-:W0:Y:S01]  /*7500*/  S2R R17, SR_CTAID.X ;  /* 0x0000000000117919 */ /* 0x000e220000002500 */
[----:B------:R-:W-:Y:S01]  /*7510*/  ULDC.64 UR6, c[0x0][0x628] ;  /* 0x00018a0000067ab9 */ /* 0x000fe20000000a00 */
[----:B------:R-:W1:Y:S01]  /*7520*/  LDC R18, c[0x0][0x144] ;  /* 0x00005100ff127b82 */ /* 0x000e620000000800 */
[----:B------:R-:W-:Y:S01]  /*7530*/  ISETP.NE.U32.AND P1, PT, RZ, UR6, PT ;  /* 0x00000006ff007c0c */ /* 0x000fe2000bf25070 */
[----:B------:R-:W2:Y:S01]  /*7540*/  S2R R6, SR_CTAID.Y ;  /* 0x0000000000067919 */ /* 0x000ea20000002600 */
[----:B------:R-:W-:Y:S01]  /*7550*/  ULDC UR8, c[0x0][0x150] ;  /* 0x0000540000087ab9 */ /* 0x000fe20000000800 */
[----:B------:R-:W-:Y:S01]  /*7560*/  ULDC UR9, c[0x0][0x630] ;  /* 0x00018c0000097ab9 */ /* 0x000fe20000000800 */
[----:B------:R-:W-:Y:S01]  /*7570*/  ISETP.NE.AND.EX P1, PT, RZ, UR7, PT, P1 ;  /* 0x00000007ff007c0c */ /* 0x000fe2000bf25310 */
[----:B------:R-:W-:Y:S01]  /*7580*/  IMAD.MOV.U32 R4, RZ, RZ, R2 ;  /* 0x000000ffff047224 */ /* 0x000fe200078e0002 */
[----:B0-----:R-:W-:-:S05]  /*7590*/  I2FP.F32.U32 R5, R17 ;  /* 0x0000001100057245 */ /* 0x001fca0000201000 */
[----:B------:R-:W-:Y:S01]  /*75a0*/  FMUL R20, R5, UR8 ;  /* 0x0000000805147c20 */ /* 0x000fe20008400000 */
[----:B------:R-:W-:-:S05]  /*75b0*/  IMAD.MOV.U32 R5, RZ, RZ, R3 ;  /* 0x000000ffff057224 */ /* 0x000fca00078e0003 */
[----:B--2---:R-:W-:Y:S05]  /*75c0*/  @!P1 BRA `(.L_x_148) ;  /* 0x0000000000289947 */ /* 0x004fea0003800000 */
[----:B------:R-:W-:Y:S02]  /*75d0*/  ULDC UR8, c[0x0][0x634] ;  /* 0x00018d0000087ab9 */ /* 0x000fe40000000800 */
[----:B------:R-:W-:-:S05]  /*75e0*/  IADD3 R5, P1, R2, UR8, RZ ;  /* 0x0000000802057c10 */ /* 0x000fca000ff3e0ff */
[----:B------:R-:W-:-:S04]  /*75f0*/  IMAD.X R19, RZ, RZ, R3, P1 ;  /* 0x000000ffff137224 */ /* 0x000fc800008e0603 */
[----:B------:R-:W-:-:S04]  /*7600*/  IMAD.WIDE.U32 R10, R19, UR6, RZ ;  /* 0x00000006130a7c25 */ /* 0x000fc8000f8e00ff */
[----:B------:R-:W-:-:S04]  /*7610*/  IMAD.WIDE.U32 R10, P1, R5, UR7, R10 ;  /* 0x00000007050a7c25 */ /* 0x000fc8000f82000a */
[----:B------:R-:W-:-:S04]  /*7620*/  IMAD.WIDE.U32 R4, R5, UR6, RZ ;  /* 0x0000000605047c25 */ /* 0x000fc8000f8e00ff */
[----:B------:R-:W-:Y:S01]  /*7630*/  IMAD.MOV.U32 R4, RZ, RZ, R11 ;  /* 0x000000ffff047224 */ /* 0x000fe200078e000b */
[----:B------:R-:W-:Y:S01]  /*7640*/  IADD3 RZ, P4, R5, R10, RZ ;  /* 0x0000000a05ff7210 */ /* 0x000fe20007f9e0ff */
[----:B------:R-:W-:-:S04]  /*7650*/  IMAD.X R5, RZ, RZ, RZ, P1 ;  /* 0x000000ffff057224 */ /* 0x000fc800008e06ff */
[----:B------:R-:W-:-:S08]  /*7660*/  IMAD.WIDE.U32.X R4, R19, UR7, R4, P4 ;  /* 0x0000000713047c25 */ /* 0x000fd0000a0e0404 */
.L_x_148:
[--C-:B------:R-:W-:Y:S01]  /*7670*/  SHF.R.U64 R16, R4, UR9, R5.reuse ;  /* 0x0000000904107c19 */ /* 0x100fe20008001205 */
[----:B------:R-:W0:Y:S01]  /*7680*/  F2I.U32.TRUNC.NTZ R20, R20 ;  /* 0x0000001400147305 */ /* 0x000e22000020f000 */
[----:B------:R-:W-:Y:S01]  /*7690*/  SHF.R.U32.HI R4, RZ, UR9, R5 ;  /* 0x00000009ff047c19 */ /* 0x000fe20008011605 */
[----:B------:R-:W-:Y:S01]  /*76a0*/  ULDC.64 UR6, c[0x0][0x620] ;  /* 0x0001880000067ab9 */ /* 0x000fe20000000a00 */
[----:B------:R-:W-:Y:S01]  /*76b0*/  IADD3 R11, P1, RZ, -R16, RZ ;  /* 0x80000010ff0b7210 */ /* 0x000fe20007f3e0ff */
[----:B------:R-:W-:Y:S01]  /*76c0*/  ULDC.64 UR8, c[0x0][0x640] ;  /* 0x0001900000087ab9 */ /* 0x000fe20000000a00 */
[----:B------:R-:W2:Y:S03]  /*76d0*/  LDC R21, c[0x0][0x148] ;  /* 0x00005200ff157b82 */ /* 0x000ea60000000800 */
[----:B------:R-:W-:Y:S01]  /*76e0*/  IMAD.X R4, RZ, RZ, ~R4, P1 ;  /* 0x000000ffff047224 */ /* 0x000fe200008e0e04 */
[----:B------:R-:W-:-:S03]  /*76f0*/  ISETP.NE.U32.AND P1, PT, RZ, UR8, PT ;  /* 0x00000008ff007c0c */ /* 0x000fc6000bf25070 */
[----:B------:R-:W-:Y:S01]  /*7700*/  IMAD R10, R4, UR6, RZ ;  /* 0x00000006040a7c24 */ /* 0x000fe2000f8e02ff */
[----:B------:R-:W-:Y:S01]  /*7710*/  ISETP.NE.AND.EX P1, PT, RZ, UR9, PT, P1 ;  /* 0x00000009ff007c0c */ /* 0x000fe2000bf25310 */
[----:B------:R-:W-:Y:S01]  /*7720*/  IMAD.WIDE.U32 R4, R11, UR6, R2 ;  /* 0x000000060b047c25 */ /* 0x000fe2000f8e0002 */
[----:B------:R-:W-:-:S03]  /*7730*/  ULDC UR6, c[0x0][0x618] ;  /* 0x0001860000067ab9 */ /* 0x000fc60000000800 */
[----:B------:R-:W-:Y:S01]  /*7740*/  IMAD R11, R11, UR7, R10 ;  /* 0x000000070b0b7c24 */ /* 0x000fe2000f8e020a */
[----:B------:R-:W-:Y:S01]  /*7750*/  ULDC UR7, c[0x0][0x154] ;  /* 0x0000550000077ab9 */ /* 0x000fe20000000800 */
[----:B0-----:R-:W-:Y:S02]  /*7760*/  IMAD.MOV R10, RZ, RZ, -R20 ;  /* 0x000000ffff0a7224 */ /* 0x001fe400078e0a14 */
[----:B------:R-:W-:Y:S02]  /*7770*/  IMAD.IADD R5, R5, 0x1, R11 ;  /* 0x0000000105057824 */ /* 0x000fe400078e020b */
[----:B-1----:R-:W-:Y:S01]  /*7780*/  IMAD R17, R18, R10, R17 ;  /* 0x0000000a12117224 */ /* 0x002fe200078e0211 */
[----:B------:R-:W-:Y:S02]  /*7790*/  I2FP.F32.U32 R10, R6 ;  /* 0x00000006000a7245 */ /* 0x000fe40000201000 */
[--C-:B------:R-:W-:Y:S02]  /*77a0*/  SHF.R.U64 R18, R4, UR6, R5.reuse ;  /* 0x0000000604127c19 */ /* 0x100fe40008001205 */
[----:B------:R-:W-:Y:S01]  /*77b0*/  SHF.R.U32.HI R5, RZ, UR6, R5 ;  /* 0x00000006ff057c19 */ /* 0x000fe20008011605 */
[----:B------:R-:W-:Y:S01]  /*77c0*/  FMUL R10, R10, UR7 ;  /* 0x000000070a0a7c20 */ /* 0x000fe20008400000 */
[----:B------:R-:W-:-:S02]  /*77d0*/  ULDC UR6, c[0x0][0x608] ;  /* 0x0001820000067ab9 */ /* 0x000fc40000000800 */
[--C-:B------:R-:W-:Y:S01]  /*77e0*/  SHF.R.U64 R20, R18, UR6, R5.reuse ;  /* 0x0000000612147c19 */ /* 0x100fe20008001205 */
[----:B------:R0:W1:Y:S01]  /*77f0*/  F2I.U32.TRUNC.NTZ R22, R10 ;  /* 0x0000000a00167305 */ /* 0x000062000020f000 */
[----:B------:R-:W-:Y:S01]  /*7800*/  SHF.R.U32.HI R5, RZ, UR6, R5 ;  /* 0x00000006ff057c19 */ /* 0x000fe20008011605 */
[----:B------:R-:W-:-:S03]  /*7810*/  ULDC UR6, c[0x0][0x658] ;  /* 0x0001960000067ab9 */ /* 0x000fc60000000800 */
[--C-:B------:R-:W-:Y:S02]  /*7820*/  SHF.R.U64 R19, R20, UR6, R5.reuse ;  /* 0x0000000614137c19 */ /* 0x100fe40008001205 */
[----:B------:R-:W-:-:S03]  /*7830*/  SHF.R.U32.HI R23, RZ, UR6, R5 ;  /* 0x00000006ff177c19 */ /* 0x000fc60008011605 */
[----:B------:R-:W-:Y:S02]  /*7840*/  IMAD.MOV.U32 R4, RZ, RZ, R19 ;  /* 0x000000ffff047224 */ /* 0x000fe400078e0013 */
[----:B------:R-:W-:Y:S01]  /*7850*/  IMAD.MOV.U32 R5, RZ, RZ, R23 ;  /* 0x000000ffff057224 */ /* 0x000fe200078e0017 */
[----:B0-----:R-:W-:Y:S06]  /*7860*/  @!P1 BRA `(.L_x_149) ;  /* 0x0000000000289947 */ /* 0x001fec0003800000 */
        /* <DEDUP_REMOVED lines=10> */
.L_x_149:
[----:B------:R-:W-:Y:S01]  /*7910*/  ULDC UR6, c[0x0][0x648] ;  /* 0x0001920000067ab9 */ /* 0x000fe20000000800 */
[----:B-1----:R-:W-:Y:S01]  /*7920*/  IMAD.MOV R22, RZ, RZ, -R22 ;  /* 0x000000ffff167224 */ /* 0x002fe200078e0a16 */
[----:B------:R-:W-:Y:S01]  /*7930*/  SHF.R.U64 R5, R4, UR6, R5 ;  /* 0x0000000604057c19 */ /* 0x000fe20008001205 */
[----:B------:R-:W-:Y:S01]  /*7940*/  ULDC UR6, c[0x0][0x638] ;  /* 0x00018e0000067ab9 */ /* 0x000fe20000000800 */
[----:B------:R-:W-:Y:S01]  /*7950*/  LOP3.LUT R4, R20, UR5, RZ, 0xc0, !PT ;  /* 0x0000000514047c12 */ /* 0x000fe2000f8ec0ff */
[----:B--2---:R-:W-:Y:S01]  /*7960*/  @P2 IMAD R17, R21, R22, R6 ;  /* 0x0000001615112224 */ /* 0x004fe200078e0206 */
[----:B------:R-:W-:Y:S01]  /*7970*/  LOP3.LUT R18, R18, UR4, RZ, 0xc0, !PT ;  /* 0x0000000412127c12 */ /* 0x000fe2000f8ec0ff */
[----:B------:R-:W-:Y:S01]  /*7980*/  IMAD.MOV R6, RZ, RZ, -R5 ;  /* 0x000000ffff067224 */ /* 0x000fe200078e0a05 */
[----:B------:R-:W-:Y:S01]  /*7990*/  ULDC UR7, c[0x0][0x610] ;  /* 0x0001840000077ab9 */ /* 0x000fe20000000800 */
[----:B------:R-:W-:Y:S02]  /*79a0*/  IMAD R4, R5, UR21, R4 ;  /* 0x0000001505047c24 */ /* 0x000fe4000f8e0204 */
[----:B------:R-:W-:Y:S01]  /*79b0*/  IMAD R19, R6, UR6, R19 ;  /* 0x0000000606137c24 */ /* 0x000fe2000f8e0213 */
[----:B------:R-:W-:Y:S01]  /*79c0*/  ULDC UR6, c[0x0][0x600] ;  /* 0x0001800000067ab9 */ /* 0x000fe20000000800 */
[----:B------:R-:W-:-:S02]  /*79d0*/  IMAD R17, R4, UR7, R17 ;  /* 0x0000000704117c24 */ /* 0x000fc4000f8e0211 */
[----:B------:R-:W-:Y:S02]  /*79e0*/  IMAD R6, R19, UR6, R18 ;  /* 0x0000000613067c24 */ /* 0x000fe4000f8e0212 */
[----:B------:R-:W-:Y:S02]  /*79f0*/  IMAD.MOV.U32 R10, RZ, RZ, 0x1 ;  /* 0x00000001ff0a7424 */ /* 0x000fe400078e00ff */
[----:B------:R-:W-:Y:S01]  /*7a00*/  IMAD.MOV.U32 R4, RZ, RZ, R16 ;  /* 0x000000ffff047224 */ /* 0x000fe200078e0010 */
[----:B------:R-:W-:Y:S02]  /*7a10*/  SEL R5, R6, R17, !P2 ;  /* 0x0000001106057207 */ /* 0x000fe40005000000 */
[----:B------:R-:W-:-:S07]  /*7a20*/  SEL R6, R17, R6, !P2 ;  /* 0x0000000611067207 */ /* 0x000fce0005000000 */
.L_x_147:
[----:B------:R-:W-:Y:S05]  /*7a30*/  BSYNC B1 ;  /* 0x0000000000017941 */ /* 0x000fea0003800000 */
.L_x_146:
[----:B------:R-:W-:-:S13]  /*7a40*/  LOP3.LUT P1, RZ, R10, 0xff, RZ, 0xc0, !PT ;  /* 0x000000ff0aff7812 */ /* 0x000fda000782c0ff */
[----:B------:R-:W-:Y:S05]  /*7a50*/  @P1 BRA `(.L_x_150) ;  /* 0xfffffff400141947 */ /* 0x000fea000383ffff */
[----:B------:R-:W-:Y:S05]  /*7a60*/  BSYNC B0 ;  /* 0x0000000000007941 */ /* 0x000fea0003800000 */
.L_x_138:
[----:B------:R-:W-:-:S03]  /*7a70*/  UMOV UR6, 0xffffffff ;  /* 0xffffffff00067882 */ /* 0x000fc60000000000 */
[----:B------:R-:W-:Y:S05]  /*7a80*/  BRA.DIV UR6, `(.L_x_151) ;  /* 0x0000000606707947 */ /* 0x000fea000b800000 */
[----:B------:R-:W-:-:S13]  /*7a90*/  ELECT P0, URZ, PT ;  /* 0x00000000003f782f */ /* 0x000fda0003800000 */
.L_x_168:
[----:B------:R-:W-:Y:S04]  /*7aa0*/  BSSY B0, `(.L_x_152) ;  /* 0x0000034000007945 */ /* 0x000fe80003800000 */
[----:B------:R-:W-:Y:S05]  /*7ab0*/  @!P0 BRA `(.L_x_153) ;  /* 0x0000000000c88947 */ /* 0x000fea0003800000 */
[----:B------:R-:W-:-:S04]  /*7ac0*/  LOP3.LUT R7, R7, 0x2, RZ, 0xfc, !PT ;  /* 0x0000000207077812 */ /* 0x000fc800078efcff */
[----:B------:R-:W-:-:S13]  /*7ad0*/  ISETP.NE.AND P0, PT, R7, 0x3, PT ;  /* 0x000000030700780c */ /* 0x000fda0003f05270 */
[----:B------:R-:W-:Y:S05]  /*7ae0*/  @!P0 BRA `(.L_x_154) ;  /* 0x0000000000048947 */ /* 0x000fea0003800000 */
[----:B------:R-:W-:Y:S01]  /*7af0*/  BPT.TRAP 0x1 ;  /* 0x000000040000795c */ /* 0x000fe20000300000 */
.L_x_154:
[----:B------:R-:W0:Y:S01]  /*7b00*/  S2R R3, SR_CgaCtaId ;  /* 0x0000000000037919 */ /* 0x000e220000008800 */
[----:B------:R-:W-:Y:S02]  /*7b10*/  MOV R0, 0x400 ;  /* 0x0000040000007802 */ /* 0x000fe40000000f00 */
[----:B------:R-:W-:Y:S02]  /*7b20*/  SHF.L.U32 R2, R12, 0x1f, RZ ;  /* 0x0000001f0c027819 */ /* 0x000fe400000006ff */
[----:B0-----:R-:W-:-:S05]  /*7b30*/  LEA R0, R3, R0, 0x18 ;  /* 0x0000000003007211 */ /* 0x001fca00078ec0ff */
[----:B------:R-:W-:-:S04]  /*7b40*/  VIADD R0, R0, 0x28 ;  /* 0x0000002800007836 */ /* 0x000fc80000000000 */
[C---:B------:R-:W-:Y:S02]  /*7b50*/  IMAD R5, R15.reuse, 0x8, R0 ;  /* 0x000000080f057824 */ /* 0x040fe400078e0200 */
[----:B------:R-:W-:Y:S02]  /*7b60*/  VIADD R15, R15, 0x1 ;  /* 0x000000010f0f7836 */ /* 0x000fe40000000000 */
[----:B------:R-:W0:Y:S03]  /*7b70*/  SYNCS.PHASECHK.TRANS64.TRYWAIT P0, [R5+URZ], R2 ;  /* 0x00000002050075a7 */ /* 0x000e26000800017f */
[----:B------:R-:W-:-:S04]  /*7b80*/  ISETP.NE.AND P1, PT, R15, 0x5, PT ;  /* 0x000000050f00780c */ /* 0x000fc80003f25270 */
[----:B------:R-:W-:Y:S02]  /*7b90*/  SEL R3, RZ, 0x1, P1 ;  /* 0x00000001ff037807 */ /* 0x000fe40000800000 */
[----:B------:R-:W-:Y:S02]  /*7ba0*/  SEL R15, R15, RZ, P1 ;  /* 0x000000ff0f0f7207 */ /* 0x000fe40000800000 */
[----:B------:R-:W-:-:S03]  /*7bb0*/  LOP3.LUT R12, R12, R3, RZ, 0x3c, !PT ;  /* 0x000000030c0c7212 */ /* 0x000fc600078e3cff */
[----:B------:R-:W-:Y:S01]  /*7bc0*/  IMAD R7, R15, 0x8, R0 ;  /* 0x000000080f077824 */ /* 0x000fe200078e0200 */
[----:B------:R-:W-:Y:S01]  /*7bd0*/  SHF.L.U32 R4, R12, 0x1f, RZ ;  /* 0x0000001f0c047819 */ /* 0x000fe200000006ff */
[----:B0-----:R-:W-:Y:S06]  /*7be0*/  @!P0 BRA `(.L_x_155) ;  /* 0x00000004003c8947 */ /* 0x001fec0003800000 */
.L_x_169:
[----:B------:R-:W1:Y:S01]  /*7bf0*/  SYNCS.PHASECHK.TRANS64.TRYWAIT P0, [R7+URZ], R4 ;  /* 0x00000004070075a7 */ /* 0x000e62000800017f */
[----:B0-----:R-:W-:-:S05]  /*7c00*/  VIADD R2, R15, 0x1 ;  /* 0x000000010f027836 */ /* 0x001fca0000000000 */
[----:B------:R-:W-:-:S04]  /*7c10*/  ISETP.NE.AND P1, PT, R2, 0x5, PT ;  /* 0x000000050200780c */ /* 0x000fc80003f25270 */
[----:B------:R-:W-:Y:S02]  /*7c20*/  SEL R3, RZ, 0x1, P1 ;  /* 0x00000001ff037807 */ /* 0x000fe40000800000 */
[----:B------:R-:W-:Y:S02]  /*7c30*/  SEL R9, R2, RZ, P1 ;  /* 0x000000ff02097207 */ /* 0x000fe40000800000 */
[----:B------:R-:W-:-:S03]  /*7c40*/  LOP3.LUT R12, R12, R3, RZ, 0x3c, !PT ;  /* 0x000000030c0c7212 */ /* 0x000fc600078e3cff */
[----:B------:R-:W-:Y:S01]  /*7c50*/  IMAD R8, R9, 0x8, R0 ;  /* 0x0000000809087824 */ /* 0x000fe200078e0200 */
[----:B------:R-:W-:Y:S01]  /*7c60*/  SHF.L.U32 R5, R12, 0x1f, RZ ;  /* 0x0000001f0c057819 */ /* 0x000fe200000006ff */
[----:B-1----:R-:W-:Y:S06]  /*7c70*/  @!P0 BRA `(.L_x_156) ;  /* 0x00000004002c8947 */ /* 0x002fec0003800000 */
.L_x_170:
[----:B------:R-:W1:Y:S01]  /*7c80*/  SYNCS.PHASECHK.TRANS64.TRYWAIT P0, [R8+URZ], R5 ;  /* 0x00000005080075a7 */ /* 0x000e62000800017f */
[----:B------:R-:W-:-:S05]  /*7c90*/  VIADD R2, R9, 0x1 ;  /* 0x0000000109027836 */ /* 0x000fca0000000000 */
[----:B------:R-:W-:-:S04]  /*7ca0*/  ISETP.NE.AND P1, PT, R2, 0x5, PT ;  /* 0x000000050200780c */ /* 0x000fc80003f25270 */
[----:B------:R-:W-:Y:S02]  /*7cb0*/  SEL R3, RZ, 0x1, P1 ;  /* 0x00000001ff037807 */ /* 0x000fe40000800000 */
[----:B0-----:R-:W-:Y:S02]  /*7cc0*/  SEL R7, R2, RZ, P1 ;  /* 0x000000ff02077207 */ /* 0x001fe40000800000 */
[----:B------:R-:W-:-:S03]  /*7cd0*/  LOP3.LUT R9, R12, R3, RZ, 0x3c, !PT ;  /* 0x000000030c097212 */ /* 0x000fc600078e3cff */
[----:B------:R-:W-:Y:S01]  /*7ce0*/  IMAD R11, R7, 0x8, R0 ;  /* 0x00000008070b7824 */ /* 0x000fe200078e0200 */
[----:B------:R-:W-:Y:S01]  /*7cf0*/  SHF.L.U32 R6, R9, 0x1f, RZ ;  /* 0x0000001f09067819 */ /* 0x000fe200000006ff */
[----:B-1----:R-:W-:Y:S06]  /*7d00*/  @!P0 BRA `(.L_x_157) ;  /* 0x00000004001c8947 */ /* 0x002fec0003800000 */
.L_x_171:
[----:B------:R-:W1:Y:S01]  /*7d10*/  SYNCS.PHASECHK.TRANS64.TRYWAIT P0, [R11+URZ], R6 ;  /* 0x000000060b0075a7 */ /* 0x000e62000800017f */
[----:B------:R-:W-:-:S05]  /*7d20*/  VIADD R2, R7, 0x1 ;  /* 0x0000000107027836 */ /* 0x000fca0000000000 */
[----:B------:R-:W-:-:S04]  /*7d30*/  ISETP.NE.AND P1, PT, R2, 0x5, PT ;  /* 0x000000050200780c */ /* 0x000fc80003f25270 */
[----:B------:R-:W-:Y:S02]  /*7d40*/  SEL R4, RZ, 0x1, P1 ;  /* 0x00000001ff047807 */ /* 0x000fe40000800000 */
[----:B------:R-:W-:Y:S02]  /*7d50*/  SEL R3, R2, RZ, P1 ;  /* 0x000000ff02037207 */ /* 0x000fe40000800000 */
[----:B------:R-:W-:Y:S01]  /*7d60*/  LOP3.LUT R4, R9, R4, RZ, 0x3c, !PT ;  /* 0x0000000409047212 */ /* 0x000fe200078e3cff */
[----:B-1----:R-:W-:Y:S06]  /*7d70*/  @!P0 BRA `(.L_x_158) ;  /* 0x0000000400148947 */ /* 0x002fec0003800000 */
.L_x_172:
[----:B------:R-:W-:Y:S01]  /*7d80*/  IMAD R3, R3, 0x8, R0 ;  /* 0x0000000803037824 */ /* 0x000fe200078e0200 */
[----:B------:R-:W-:-:S07]  /*7d90*/  SHF.L.U32 R0, R4, 0x1f, RZ ;  /* 0x0000001f04007819 */ /* 0x000fce00000006ff */
.L_x_159:
[----:B--2---:R2:W3:Y:S02]  /*7da0*/  SYNCS.PHASECHK.TRANS64.TRYWAIT P0, [R3+URZ], R0 ;  /* 0x00000000030075a7 */ /* 0x0044e4000800017f */
[----:B---3--:R-:W-:Y:S05]  /*7db0*/  @!P0 NANOSLEEP.SYNCS 0x989680 ;  /* 0x009896800000895d */ /* 0x008fea0003900000 */
[----:B------:R-:W3:Y:S02]  /*7dc0*/  @!P0 SYNCS.PHASECHK.TRANS64 P0, [R3+URZ], R0 ;  /* 0x00000000030085a7 */ /* 0x000ee4000800007f */
[----:B---3--:R-:W-:Y:S05]  /*7dd0*/  @!P0 BRA `(.L_x_159) ;  /* 0xfffffffc00f08947 */ /* 0x008fea000383ffff */
.L_x_153:
[----:B------:R-:W-:Y:S05]  /*7de0*/  BSYNC B0 ;  /* 0x0000000000007941 */ /* 0x000fea0003800000 */
.L_x_152:
[----:B------:R-:W-:Y:S05]  /*7df0*/  EXIT ;  /* 0x000000000000794d */ /* 0x000fea0003800000 */
.L_x_15:
[----:B0-----:R-:W-:-:S04]  /*7e00*/  IMAD.U32 R15, RZ, RZ, UR11 ;  /* 0x0000000bff0f7e24 */ /* 0x001fc8000f8e00ff */
[----:B------:R0:W1:Y:S03]  /*7e10*/  SYNCS.PHASECHK.TRANS64.TRYWAIT P0, [R15+URZ+-0x8], R14 ;  /* 0xfffff80e0f0075a7 */ /* 0x000066000800017f */
[----:B-1----:R-:W-:Y:S05]  /*7e20*/  @!P0 NANOSLEEP.SYNCS 0x989680 ;  /* 0x009896800000895d */ /* 0x002fea0003900000 */
[----:B------:R-:W1:Y:S02]  /*7e30*/  @!P0 SYNCS.PHASECHK.TRANS64 P0, [R15+URZ+-0x8], R14 ;  /* 0xfffff80e0f0085a7 */ /* 0x000e64000800007f */
[----:B-1----:R-:W-:Y:S05]  /*7e40*/  @!P0 BRA `(.L_x_15) ;  /* 0xfffffffc00ec8947 */ /* 0x002fea000383ffff */
[----:B------:R-:W-:Y:S05]  /*7e50*/  BRA `(.L_x_160) ;  /* 0xffffff9400847947 */ /* 0x000fea000383ffff */
.L_x_20:
[----:B-1----:R-:W-:-:S04]  /*7e60*/  IMAD.U32 R15, RZ, RZ, UR6 ;  /* 0x00000006ff0f7e24 */ /* 0x002fc8000f8e00ff */
[----:B------:R1:W2:Y:S03]  /*7e70*/  SYNCS.PHASECHK.TRANS64.TRYWAIT P0, [R15+URZ], R14 ;  /* 0x0000000e0f0075a7 */ /* 0x0002a6000800017f */
[----:B--2---:R-:W-:Y:S05]  /*7e80*/  @!P0 NANOSLEEP.SYNCS 0x989680 ;  /* 0x009896800000895d */ /* 0x004fea0003900000 */
[----:B------:R-:W2:Y:S02]  /*7e90*/  @!P0 SYNCS.PHASECHK.TRANS64 P0, [R15+URZ], R14 ;  /* 0x0000000e0f0085a7 */ /* 0x000ea4000800007f */
[----:B--2---:R-:W-:Y:S05]  /*7ea0*/  @!P0 BRA `(.L_x_20) ;  /* 0xfffffffc00ec8947 */ /* 0x004fea000383ffff */
[----:B------:R-:W-:Y:S05]  /*7eb0*/  BRA `(.L_x_19) ;  /* 0xffffff98006c7947 */ /* 0x000fea000383ffff */
.L_x_26:
[----:B-1----:R-:W-:-:S04]  /*7ec0*/  IMAD.U32 R16, RZ, RZ, UR16 ;  /* 0x00000010ff107e24 */ /* 0x002fc8000f8e00ff */
[----:B------:R1:W2:Y:S03]  /*7ed0*/  SYNCS.PHASECHK.TRANS64.TRYWAIT P0, [R16+URZ], R15 ;  /* 0x0000000f100075a7 */ /* 0x0002a6000800017f */
[----:B--2---:R-:W-:Y:S05]  /*7ee0*/  @!P0 NANOSLEEP.SYNCS 0x989680 ;  /* 0x009896800000895d */ /* 0x004fea0003900000 */
[----:B------:R-:W2:Y:S02]  /*7ef0*/  @!P0 SYNCS.PHASECHK.TRANS64 P0, [R16+URZ], R15 ;  /* 0x0000000f100085a7 */ /* 0x000ea4000800007f */
[----:B--2---:R-:W-:Y:S05]  /*7f00*/  @!P0 BRA `(.L_x_26) ;  /* 0xfffffffc00ec8947 */ /* 0x004fea000383ffff */
[----:B------:R-:W-:Y:S05]  /*7f10*/  BRA `(.L_x_25) ;  /* 0xffffffa000c07947 */ /* 0x000fea000383ffff */
.L_x_34:
[----:B0-----:R-:W-:-:S04]  /*7f20*/  IMAD.U32 R15, RZ, RZ, UR11 ;  /* 0x0000000bff0f7e24 */ /* 0x001fc8000f8e00ff */
[----:B------:R0:W1:Y:S03]  /*7f30*/  SYNCS.PHASECHK.TRANS64.TRYWAIT P0, [R15+URZ+0x8], R14 ;  /* 0x0000080e0f0075a7 */ /* 0x000066000800017f */
[----:B-1----:R-:W-:Y:S05]  /*7f40*/  @!P0 NANOSLEEP.SYNCS 0x989680 ;  /* 0x009896800000895d */ /* 0x002fea0003900000 */
[----:B------:R-:W1:Y:S02]  /*7f50*/  @!P0 SYNCS.PHASECHK.TRANS64 P0, [R15+URZ+0x8], R14 ;  /* 0x0000080e0f0085a7 */ /* 0x000e64000800007f */
[----:B-1----:R-:W-:Y:S05]  /*7f60*/  @!P0 BRA `(.L_x_34) ;  /* 0xfffffffc00ec8947 */ /* 0x002fea000383ffff */
[----:B------:R-:W-:Y:S05]  /*7f70*/  BRA `(.L_x_161) ;  /* 0xffffffb000187947 */ /* 0x000fea000383ffff */
.L_x_139:
[----:B------:R-:W-:Y:S01]  /*7f80*/  BSSY B1, `(.L_x_162) ;  /* 0x0000006000017945 */ /* 0x000fe20003800000 */
[----:B------:R-:W-:-:S07]  /*7f90*/  IMAD.MOV.U32 R10, RZ, RZ, -0x1 ;  /* 0xffffffffff0a7424 */ /* 0x000fce00078e00ff */
[----:B------:R-:W-:Y:S05]  /*7fa0*/  WARPSYNC.COLLECTIVE R10, `(.L_x_163) ;  /* 0x000000000a0c7348 */ /* 0x000fea0003c00000 */
[----:B------:R-:W-:Y:S02]  /*7fb0*/  ELECT P1, UR62, PT ;  /* 0x00000000003e782f */ /* 0x000fe40003820000 */
[----:B------:R-:W-:Y:S01]  /*7fc0*/  MOV R10, UR62 ;  /* 0x0000003e000a7c02 */ /* 0x000fe20008000f00 */
[----:B------:R-:W-:Y:S10]  /*7fd0*/  ENDCOLLECTIVE ;  /* 0x000000000000791b */ /* 0x000ff40003800000 */
.L_x_163:
[----:B------:R-:W-:Y:S05]  /*7fe0*/  BSYNC B1 ;  /* 0x0000000000017941 */ /* 0x000fea0003800000 */
.L_x_162:
[----:B------:R-:W-:Y:S05]  /*7ff0*/  BRA `(.L_x_164) ;  /* 0xffffffec00b87947 */ /* 0x000fea000383ffff */
.L_x_142:
[----:B-1----:R1:W2:Y:S02]  /*8000*/  SYNCS.PHASECHK.TRANS64.TRYWAIT P1, [R19+URZ+0x28], R10 ;  /* 0x0000280a130075a7 */ /* 0x0022a4000802017f */
[----:B--2---:R-:W-:Y:S05]  /*8010*/  @!P1 NANOSLEEP.SYNCS 0x989680 ;  /* 0x009896800000995d */ /* 0x004fea0003900000 */
[----:B------:R-:W2:Y:S02]  /*8020*/  @!P1 SYNCS.PHASECHK.TRANS64 P1, [R19+URZ+0x28], R10 ;  /* 0x0000280a130095a7 */ /* 0x000ea4000802007f */
[----:B--2---:R-:W-:Y:S05]  /*8030*/  @!P1 BRA `(.L_x_142) ;  /* 0xfffffffc00f09947 */ /* 0x004fea000383ffff */
[----:B------:R-:W-:Y:S05]  /*8040*/  BRA `(.L_x_165) ;  /* 0xffffffec00ec7947 */ /* 0x000fea000383ffff */
.L_x_151:
[----:B------:R-:W-:Y:S01]  /*8050*/  BSSY B0, `(.L_x_166) ;  /* 0x0000006000007945 */ /* 0x000fe20003800000 */
[----:B------:R-:W-:-:S07]  /*8060*/  IMAD.MOV.U32 R10, RZ, RZ, -0x1 ;  /* 0xffffffffff0a7424 */ /* 0x000fce00078e00ff */
[----:B------:R-:W-:Y:S05]  /*8070*/  WARPSYNC.COLLECTIVE R10, `(.L_x_167) ;  /* 0x000000000a0c7348 */ /* 0x000fea0003c00000 */
[----:B------:R-:W-:Y:S02]  /*8080*/  ELECT P1, UR62, PT ;  /* 0x00000000003e782f */ /* 0x000fe40003820000 */
[----:B------:R-:W-:Y:S01]  /*8090*/  MOV R10, UR62 ;  /* 0x0000003e000a7c02 */ /* 0x000fe20008000f00 */
[----:B------:R-:W-:Y:S10]  /*80a0*/  ENDCOLLECTIVE ;  /* 0x000000000000791b */ /* 0x000ff40003800000 */
.L_x_167:
[----:B------:R-:W-:Y:S05]  /*80b0*/  BSYNC B0 ;  /* 0x0000000000007941 */ /* 0x000fea0003800000 */
.L_x_166:
[----:B------:R-:W-:Y:S01]  /*80c0*/  PLOP3.LUT P0, PT, P1, PT, PT, 0x80, 0x0 ;  /* 0x000000000000781c */ /* 0x000fe20000f0f070 */
[----:B------:R-:W-:-:S12]  /*80d0*/  BRA `(.L_x_168) ;  /* 0xfffffff800707947 */ /* 0x000fd8000383ffff */
.L_x_155:
[----:B0-----:R0:W1:Y:S02]  /*80e0*/  SYNCS.PHASECHK.TRANS64.TRYWAIT P0, [R5+URZ], R2 ;  /* 0x00000002050075a7 */ /* 0x001064000800017f */
[----:B-1----:R-:W-:Y:S05]  /*80f0*/  @!P0 NANOSLEEP.SYNCS 0x989680 ;  /* 0x009896800000895d */ /* 0x002fea0003900000 */
[----:B------:R-:W1:Y:S02]  /*8100*/  @!P0 SYNCS.PHASECHK.TRANS64 P0, [R5+URZ], R2 ;  /* 0x00000002050085a7 */ /* 0x000e64000800007f */
[----:B-1----:R-:W-:Y:S05]  /*8110*/  @!P0 BRA `(.L_x_155) ;  /* 0xfffffffc00f08947 */ /* 0x002fea000383ffff */
[----:B------:R-:W-:Y:S05]  /*8120*/  BRA `(.L_x_169) ;  /* 0xfffffff800b07947 */ /* 0x000fea000383ffff */
.L_x_156:
[----:B0-----:R0:W1:Y:S02]  /*8130*/  SYNCS.PHASECHK.TRANS64.TRYWAIT P0, [R7+URZ], R4 ;  /* 0x00000004070075a7 */ /* 0x001064000800017f */
[----:B-1----:R-:W-:Y:S05]  /*8140*/  @!P0 NANOSLEEP.SYNCS 0x989680 ;  /* 0x009896800000895d */ /* 0x002fea0003900000 */
[----:B------:R-:W1:Y:S02]  /*8150*/  @!P0 SYNCS.PHASECHK.TRANS64 P0, [R7+URZ], R4 ;  /* 0x00000004070085a7 */ /* 0x000e64000800007f */
[----:B-1----:R-:W-:Y:S05]  /*8160*/  @!P0 BRA `(.L_x_156) ;  /* 0xfffffffc00f08947 */ /* 0x002fea000383ffff */
[----:B------:R-:W-:Y:S05]  /*8170*/  BRA `(.L_x_170) ;  /* 0xfffffff800c07947 */ /* 0x000fea000383ffff */
.L_x_157:
[----:B0-----:R0:W1:Y:S02]  /*8180*/  SYNCS.PHASECHK.TRANS64.TRYWAIT P0, [R8+URZ], R5 ;  /* 0x00000005080075a7 */ /* 0x001064000800017f */
[----:B-1----:R-:W-:Y:S05]  /*8190*/  @!P0 NANOSLEEP.SYNCS 0x989680 ;  /* 0x009896800000895d */ /* 0x002fea0003900000 */
[----:B------:R-:W1:Y:S02]  /*81a0*/  @!P0 SYNCS.PHASECHK.TRANS64 P0, [R8+URZ], R5 ;  /* 0x00000005080085a7 */ /* 0x000e64000800007f */
[----:B-1----:R-:W-:Y:S05]  /*81b0*/  @!P0 BRA `(.L_x_157) ;  /* 0xfffffffc00f08947 */ /* 0x002fea000383ffff */
[----:B------:R-:W-:Y:S05]  /*81c0*/  BRA `(.L_x_171) ;  /* 0xfffffff800d07947 */ /* 0x000fea000383ffff */
.L_x_158:
[----:B-1----:R1:W2:Y:S02]  /*81d0*/  SYNCS.PHASECHK.TRANS64.TRYWAIT P0, [R11+URZ], R6 ;  /* 0x000000060b0075a7 */ /* 0x0022a4000800017f */
[----:B--2---:R-:W-:Y:S05]  /*81e0*/  @!P0 NANOSLEEP.SYNCS 0x989680 ;  /* 0x009896800000895d */ /* 0x004fea0003900000 */
[----:B------:R-:W2:Y:S02]  /*81f0*/  @!P0 SYNCS.PHASECHK.TRANS64 P0, [R11+URZ], R6 ;  /* 0x000000060b0085a7 */ /* 0x000ea4000800007f */
[----:B--2---:R-:W-:Y:S05]  /*8200*/  @!P0 BRA `(.L_x_158) ;  /* 0xfffffffc00f08947 */ /* 0x004fea000383ffff */
[----:B------:R-:W-:Y:S05]  /*8210*/  BRA `(.L_x_172) ;  /* 0xfffffff800d87947 */ /* 0x000fea000383ffff */
.L_x_173:
[----:B------:R-:W-:-:S00]  /*8220*/  BRA `(.L_x_173) ;  /* 0xfffffffc00fc7947 */ /* 0x000fc0000383ffff */
[----:B------:R-:W-:-:S00]  /*8230*/  NOP ;  /* 0x0000000000007918 */ /* 0x000fc00000000000 */
        /* <DEDUP_REMOVED lines=12> */
.L_x_174:


//--------------------- .nv.shared._ZN7cutlass13device_kernelINS_4gemm6kernel13GemmUniversalIN4cute5tupleIJiiiiEEENS1_10collective13CollectiveMmaINS1_37MainloopSm90TmaGmmaWarpSpecializedFP8ILi5ENS5_IJNS4_1CILi1EEESB_SB_EEENS1_32KernelTmaWarpSpecializedPingpongEEENS5_IJNSA_ILi64EEENSA_ILi96EEENSA_ILi256EEEEEENS_12float_e4m3_tENS5_IJlSB_lEEESJ_SK_NS4_8TiledMMAINS4_8MMA_AtomIJNS4_4SM904GMMA30MMA_64x96x32_F32E4M3E4M3_SS_TNILNSO_7ScaleInE1ELSQ_1EEEEEENS4_6LayoutISC_NS5_IJNSA_ILi0EEESU_SU_EEEEENS5_IJNS4_10UnderscoreESX_SX_EEEEENS4_13SM90_TMA_LOADENS4_14ComposedLayoutINS4_7SwizzleILi3ELi4ELi3EEENS4_18smem_ptr_flag_bitsILi8EEENST_INS5_IJNSA_ILi8EEENSA_ILi128EEEEEENS5_IJS17_SB_EEEEEEEvNS4_8identityES10_S1B_vS1C_EENS_8epilogue10collective6detail29Sm90TmaWarpSpecializedAdapterINS1F_15DefaultEpilogueISJ_SK_SK_NS1E_6thread17LinearCombinationISJ_Li1EffLNS1J_9ScaleType4KindE0ELNS_15FloatRoundStyleE2ESJ_EENS1_15EpilogueDefaultEEEEEvvEEEEvNT_6ParamsE --------------------------
	.section	.nv.shared._ZN7cutlass13device_kernelINS_4gemm6kernel13GemmUniversalIN4cute5tupleIJiiiiEEENS1_10collective13CollectiveMmaINS1_37MainloopSm90TmaGmmaWarpSpecializedFP8ILi5ENS5_IJNS4_1CILi1EEESB_SB_EEENS1_32KernelTmaWarpSpecializedPingpongEEENS5_IJNSA_ILi64EEENSA_ILi96EEENSA_ILi256EEEEEENS_12float_e4m3_tENS5_IJlSB_lEEESJ_SK_NS4_8TiledMMAINS4_8MMA_AtomIJNS4_4SM904GMMA30MMA_64x96x32_F32E4M3E4M3_SS_TNILNSO_7ScaleInE1ELSQ_1EEEEEENS4_6LayoutISC_NS5_IJNSA_ILi0EEESU_SU_EEEEENS5_IJNS4_10UnderscoreESX_SX_EEEEENS4_13SM90_TMA_LOADENS4_14ComposedLayoutINS4_7SwizzleILi3ELi4ELi3EEENS4_18smem_ptr_flag_bitsILi8EEENST_INS5_IJNSA_ILi8EEENSA_ILi128EEEEEENS5_IJS17_SB_EEEEEEEvNS4_8identityES10_S1B_vS1C_EENS_8epilogue10collective6detail29Sm90TmaWarpSpecializedAdapterINS1F_15DefaultEpilogueISJ_SK_SK_NS1E_6thread17LinearCombinationISJ_Li1EffLNS1J_9ScaleType4KindE0ELNS_15FloatRoundStyleE2ESJ_EENS1_15EpilogueDefaultEEEEEvvEEEEvNT_6ParamsE,"aw",@nobits
	.sectionflags	@""
	.align	16
	.zero		1024


//--------------------- .nv.shared.reserved.0     --------------------------
	.section	.nv.shared.reserved.0,"aw",@nobits
	.weak		__nv_reservedSMEM_offset_0_alias
	.size		__nv_reservedSMEM_offset_0_alias, 0, 0
	.other		__nv_reservedSMEM_offset_0_alias,@"STO_CUDA_RESERVED_SHARED STV_DEFAULT"
__nv_reservedSMEM_offset_0_alias:
	.zero		0


//--------------------- .nv.global                --------------------------
	.section	.nv.global,"aw",@nobits
.nv.global:
	.type		_ZN39_INTERNAL_6b518ada_4_k_cu_74a25906_42524cute1_E,@object
	.size		_ZN39_INTERNAL_6b518ada_4_k_cu_74a25906_42524cute1_E,(_ZN39_INTERNAL_6b518ada_4_k_cu_74a25906_42524cuda3std3__45__cpo6cbeginE - _ZN39_INTERNAL_6b518ada_4_k_cu_74a25906_42524cute1_E)
_ZN39_INTERNAL_6b518ada_4_k_cu_74a25906_42524cute1_E:
	.zero		1
	.type		_ZN39_INTERNAL_6b518ada_4_k_cu_74a25906_42524cuda3std3__45__cpo6cbeginE,@object
	.size		_ZN39_INTERNAL_6b518ada_4_k_cu_74a25906_42524cuda3std3__45__cpo6cbeginE,(_ZN39_INTERNAL_6b518ada_4_k_cu_74a25906_42524cuda3std3__48in_placeE - _ZN39_INTERNAL_6b518ada_4_k_cu_74a25906_42524cuda3std3__45__cpo6cbeginE)
_ZN39_INTERNAL_6b518ada_4_k_cu_74a25906_42524cuda3std3__45__cpo6cbeginE:
	.zero		1
	.type		_ZN39_INTERNAL_6b518ada_4_k_cu_74a25906_42524cuda3std3__48in_placeE,@object
	.size		_ZN39_INTERNAL_6b518ada_4_k_cu_74a25906_42524cuda3std3__48in_placeE,(_ZN39_INTERNAL_6b518ada_4_k_cu_74a25906_42524cuda3std6ranges3__45__cpo9iter_moveE - _ZN39_INTERNAL_6b518ada_4_k_cu_74a25906_42524cuda3std3__48in_placeE)
_ZN39_INTERNAL_6b518ada_4_k_cu_74a25906_42524cuda3std3__48in_placeE:
	.zero		1
	.type		_ZN39_INTERNAL_6b518ada_4_k_cu_74a25906_42524cuda3std6ranges3__45__cpo9iter_moveE,@object
	.size		_ZN39_INTERNAL_6b518ada_4_k_cu_74a25906_42524cuda3std6ranges3__45__cpo9iter_moveE,(_ZN39_INTERNAL_6b518ada_4_k_cu_74a25906_42524cuda3std3__45__cpo5beginE - _ZN39_INTERNAL_6b518ada_4_k_cu_74a25906_42524cuda3std6ranges3__45__cpo9iter_moveE)
_ZN39_INTERNAL_6b518ada_4_k_cu_74a25906_42524cuda3std6ranges3__45__cpo9iter_moveE:
	.zero		1
	.type		_ZN39_INTERNAL_6b518ada_4_k_cu_74a25906_42524cuda3std3__45__cpo5beginE,@object
	.size		_ZN39_INTERNAL_6b518ada_4_k_cu_74a25906_42524cuda3std3__45__cpo5beginE,(_ZN39_INTERNAL_6b518ada_4_k_cu_74a25906_42524cuda3std3__441_GLOBAL__N__6b518ada_4_k_cu_74a25906_42526ignoreE - _ZN39_INTERNAL_6b518ada_4_k_cu_74a25906_42524cuda3std3__45__cpo5beginE)
_ZN39_INTERNAL_6b518ada_4_k_cu_74a25906_42524cuda3std3__45__cpo5beginE:
	.zero		1
	.type		_ZN39_INTERNAL_6b518ada_4_k_cu_74a25906_42524cuda3std3__441_GLOBAL__N__6b518ada_4_k_cu_74a25906_42526ignoreE,@object
	.size		_ZN39_INTERNAL_6b518ada_4_k_cu_74a25906_42524cuda3std3__441_GLOBAL__N__6b518ada_4_k_cu_74a25906_42526ignoreE,(_ZN39_INTERNAL_6b518ada_4_k_cu_74a25906_42524cute7productE - _ZN39_INTERNAL_6b518ada_4_k_cu_74a25906_42524cuda3std3__441_GLOBAL__N__6b518ada_4_k_cu_74a25906_42526ignoreE)
_ZN39_INTERNAL_6b518ada_4_k_cu_74a25906_42524cuda3std3__441_GLOBAL__N__6b518ada_4_k_cu_74a25906_42526ignoreE:
	.zero		1
	.type		_ZN39_INTERNAL_6b518ada_4_k_cu_74a25906_42524cute7productE,@object
	.size		_ZN39_INTERNAL_6b518ada_4_k_cu_74a25906_42524cute7productE,(_ZN39_INTERNAL_6b518ada_4_k_cu_74a25906_42524cuda3std3__45__cpo3endE - _ZN39_INTERNAL_6b518ada_4_k_cu_74a25906_42524cute7productE)
_ZN39_INTERNAL_6b518ada_4_k_cu_74a25906_42524cute7productE:
	.zero		1
	.type		_ZN39_INTERNAL_6b518ada_4_k_cu_74a25906_42524cuda3std3__45__cpo3endE,@object
	.size		_ZN39_INTERNAL_6b518ada_4_k_cu_74a25906_42524cuda3std3__45__cpo3endE,(_ZN39_INTERNAL_6b518ada_4_k_cu_74a25906_42524cuda3std3__419piecewise_constructE - _ZN39_INTERNAL_6b518ada_4_k_cu_74a25906_42524cuda3std3__45__cpo3endE)
_ZN39_INTERNAL_6b518ada_4_k_cu_74a25906_42524cuda3std3__45__cpo3endE:
	.zero		1
	.type		_ZN39_INTERNAL_6b518ada_4_k_cu_74a25906_42524cuda3std3__419piecewise_constructE,@object
	.size		_ZN39_INTERNAL_6b518ada_4_k_cu_74a25906_42524cuda3std3__419piecewise_constructE,(_ZN39_INTERNAL_6b518ada_4_k_cu_74a25906_42524cuda3std3__45__cpo4cendE - _ZN39_INTERNAL_6b518ada_4_k_cu_74a25906_42524cuda3std3__419piecewise_constructE)
_ZN39_INTERNAL_6b518ada_4_k_cu_74a25906_42524cuda3std3__419piecewise_constructE:
	.zero		1
	.type		_ZN39_INTERNAL_6b518ada_4_k_cu_74a25906_42524cuda3std3__45__cpo4cendE,@object
	.size		_ZN39_INTERNAL_6b518ada_4_k_cu_74a25906_42524cuda3std3__45__cpo4cendE,(_ZN39_INTERNAL_6b518ada_4_k_cu_74a25906_42524cuda3std6ranges3__45__cpo4swapE - _ZN39_INTERNAL_6b518ada_4_k_cu_74a25906_42524cuda3std3__45__cpo4cendE)
_ZN39_INTERNAL_6b518ada_4_k_cu_74a25906_42524cuda3std3__45__cpo4cendE:
	.zero		1
	.type		_ZN39_INTERNAL_6b518ada_4_k_cu_74a25906_42524cuda3std6ranges3__45__cpo4swapE,@object
	.size		_ZN39_INTERNAL_6b518ada_4_k_cu_74a25906_42524cuda3std6ranges3__45__cpo4swapE,(.L_7 - _ZN39_INTERNAL_6b518ada_4_k_cu_74a25906_42524cuda3std6ranges3__45__cpo4swapE)
_ZN39_INTERNAL_6b518ada_4_k_cu_74a25906_42524cuda3std6ranges3__45__cpo4swapE:
	.zero		1
.L_7:


//--------------------- .nv.constant0._ZN7cutlass13device_kernelINS_4gemm6kernel13GemmUniversalIN4cute5tupleIJiiiiEEENS1_10collective13CollectiveMmaINS1_37MainloopSm90TmaGmmaWarpSpecializedFP8ILi5ENS5_IJNS4_1CILi1EEESB_SB_EEENS1_32KernelTmaWarpSpecializedPingpongEEENS5_IJNSA_ILi64EEENSA_ILi96EEENSA_ILi256EEEEEENS_12float_e4m3_tENS5_IJlSB_lEEESJ_SK_NS4_8TiledMMAINS4_8MMA_AtomIJNS4_4SM904GMMA30MMA_64x96x32_F32E4M3E4M3_SS_TNILNSO_7ScaleInE1ELSQ_1EEEEEENS4_6LayoutISC_NS5_IJNSA_ILi0EEESU_SU_EEEEENS5_IJNS4_10UnderscoreESX_SX_EEEEENS4_13SM90_TMA_LOADENS4_14ComposedLayoutINS4_7SwizzleILi3ELi4ELi3EEENS4_18smem_ptr_flag_bitsILi8EEENST_INS5_IJNSA_ILi8EEENSA_ILi128EEEEEENS5_IJS17_SB_EEEEEEEvNS4_8identityES10_S1B_vS1C_EENS_8epilogue10collective6detail29Sm90TmaWarpSpecializedAdapterINS1F_15DefaultEpilogueISJ_SK_SK_NS1E_6thread17LinearCombinationISJ_Li1EffLNS1J_9ScaleType4KindE0ELNS_15FloatRoundStyleE2ESJ_EENS1_15EpilogueDefaultEEEEEvvEEEEvNT_6ParamsE --------------------------
	.section	.nv.constant0._ZN7cutlass13device_kernelINS_4gemm6kernel13GemmUniversalIN4cute5tupleIJiiiiEEENS1_10collective13CollectiveMmaINS1_37MainloopSm90TmaGmmaWarpSpecializedFP8ILi5ENS5_IJNS4_1CILi1EEESB_SB_EEENS1_32KernelTmaWarpSpecializedPingpongEEENS5_IJNSA_ILi64EEENSA_ILi96EEENSA_ILi256EEEEEENS_12float_e4m3_tENS5_IJlSB_lEEESJ_SK_NS4_8TiledMMAINS4_8MMA_AtomIJNS4_4SM904GMMA30MMA_64x96x32_F32E4M3E4M3_SS_TNILNSO_7ScaleInE1ELSQ_1EEEEEENS4_6LayoutISC_NS5_IJNSA_ILi0EEESU_SU_EEEEENS5_IJNS4_10UnderscoreESX_SX_EEEEENS4_13SM90_TMA_LOADENS4_14ComposedLayoutINS4_7SwizzleILi3ELi4ELi3EEENS4_18smem_ptr_flag_bitsILi8EEENST_INS5_IJNSA_ILi8EEENSA_ILi128EEEEEENS5_IJS17_SB_EEEEEEEvNS4_8identityES10_S1B_vS1C_EENS_8epilogue10collective6detail29Sm90TmaWarpSpecializedAdapterINS1F_15DefaultEpilogueISJ_SK_SK_NS1E_6thread17LinearCombinationISJ_Li1EffLNS1J_9ScaleType4KindE0ELNS_15FloatRoundStyleE2ESJ_EENS1_15EpilogueDefaultEEEEEvvEEEEvNT_6ParamsE,"a",@progbits
	.sectionflags	@""
	.align	4
.nv.constant0._ZN7cutlass13device_kernelINS_4gemm6kernel13GemmUniversalIN4cute5tupleIJiiiiEEENS1_10collective13CollectiveMmaINS1_37MainloopSm90TmaGmmaWarpSpecializedFP8ILi5ENS5_IJNS4_1CILi1EEESB_SB_EEENS1_32KernelTmaWarpSpecializedPingpongEEENS5_IJNSA_ILi64EEENSA_ILi96EEENSA_ILi256EEEEEENS_12float_e4m3_tENS5_IJlSB_lEEESJ_SK_NS4_8TiledMMAINS4_8MMA_AtomIJNS4_4SM904GMMA30MMA_64x96x32_F32E4M3E4M3_SS_TNILNSO_7ScaleInE1ELSQ_1EEEEEENS4_6LayoutISC_NS5_IJNSA_ILi0EEESU_SU_EEEEENS5_IJNS4_10UnderscoreESX_SX_EEEEENS4_13SM90_TMA_LOADENS4_14ComposedLayoutINS4_7SwizzleILi3ELi4ELi3EEENS4_18smem_ptr_flag_bitsILi8EEENST_INS5_IJNSA_ILi8EEENSA_ILi128EEEEEENS5_IJS17_SB_EEEEEEEvNS4_8identityES10_S1B_vS1C_EENS_8epilogue10collective6detail29Sm90TmaWarpSpecializedAdapterINS1F_15DefaultEpilogueISJ_SK_SK_NS1E_6thread17LinearCombinationISJ_Li1EffLNS1J_9ScaleType4KindE0ELNS_15FloatRoundStyleE2ESJ_EENS1_15EpilogueDefaultEEEEEvvEEEEvNT_6ParamsE:
	.zero		1664


//--------------------- SYMBOLS --------------------------

	.type		.nv.reservedSmem.offset0,@object
	.size		.nv.reservedSmem.offset0,0x4
